//
// Generated by NVIDIA NVVM Compiler
//
// Compiler Build ID: CL-33567101
// Cuda compilation tools, release 12.3, V12.3.107
// Based on NVVM 7.0.1
//

.version 8.3
.target sm_52
.address_size 64

	// .globl	_Z14decode_shufflePhP6__halfS1_
// _ZZ14decode_shufflePhP6__halfS1_E12codebook_buf has been demoted
// _ZZ14decode_shufflePhP6__halfS1_E6in_buf has been demoted

.visible .entry _Z14decode_shufflePhP6__halfS1_(
	.param .u64 _Z14decode_shufflePhP6__halfS1__param_0,
	.param .u64 _Z14decode_shufflePhP6__halfS1__param_1,
	.param .u64 _Z14decode_shufflePhP6__halfS1__param_2
)
{
	.local .align 8 .b8 	__local_depot0[8];
	.reg .b64 	%SP;
	.reg .b64 	%SPL;
	.reg .pred 	%p<38>;
	.reg .b16 	%rs<38>;
	.reg .b32 	%r<575>;
	.reg .b64 	%rd<119>;
	// demoted variable
	.shared .align 2 .b8 _ZZ14decode_shufflePhP6__halfS1_E12codebook_buf[4096];
	// demoted variable
	.shared .align 1 .b8 _ZZ14decode_shufflePhP6__halfS1_E6in_buf[8192];

	mov.u64 	%SPL, __local_depot0;
	ld.param.u64 	%rd3, [_Z14decode_shufflePhP6__halfS1__param_0];
	ld.param.u64 	%rd4, [_Z14decode_shufflePhP6__halfS1__param_1];
	ld.param.u64 	%rd2, [_Z14decode_shufflePhP6__halfS1__param_2];
	cvta.to.global.u64 	%rd1, %rd3;
	mov.u32 	%r1, %tid.x;
	mov.u32 	%r30, 1;
	// begin inline asm
	.reg .pred %pr_global;
setp.eq.u32 %pr_global, %r30, %r30;

	// end inline asm
	mov.u32 	%r2, %ctaid.x;
	shl.b32 	%r31, %r2, 11;
	shl.b32 	%r32, %r1, 3;
	shl.b32 	%r33, %r1, 4;
	mov.u32 	%r34, _ZZ14decode_shufflePhP6__halfS1_E12codebook_buf;
	add.s32 	%r35, %r34, %r33;
	add.s32 	%r36, %r31, %r32;
	cvta.to.global.u64 	%rd5, %rd4;
	mul.wide.u32 	%rd6, %r36, 2;
	add.s64 	%rd7, %rd5, %rd6;
	ld.global.v4.u32 	{%r37, %r38, %r39, %r40}, [%rd7];
	st.shared.v4.u32 	[%r35], {%r37, %r38, %r39, %r40};
	setp.gt.s32 	%p1, %r1, 4095;
	@%p1 bra 	$L__BB0_7;

	shl.b32 	%r3, %r2, 1;
	max.s32 	%r45, %r1, 3840;
	add.s32 	%r46, %r45, 255;
	sub.s32 	%r4, %r46, %r1;
	shr.u32 	%r47, %r4, 8;
	add.s32 	%r48, %r47, 1;
	and.b32  	%r569, %r48, 3;
	setp.eq.s32 	%p2, %r569, 0;
	mov.u32 	%r570, %r1;
	@%p2 bra 	$L__BB0_4;

	shl.b32 	%r49, %r1, 1;
	mov.u32 	%r50, _ZZ14decode_shufflePhP6__halfS1_E6in_buf;
	add.s32 	%r567, %r50, %r49;
	shl.b32 	%r51, %r1, 10;
	add.s32 	%r566, %r51, %r3;
	mov.u32 	%r570, %r1;

$L__BB0_3:
	.pragma "nounroll";
	cvt.u64.u32 	%rd8, %r566;
	add.s64 	%rd9, %rd1, %rd8;
	ld.global.u16 	%rs1, [%rd9];
	st.shared.u16 	[%r567], %rs1;
	add.s32 	%r570, %r570, 256;
	add.s32 	%r567, %r567, 512;
	add.s32 	%r566, %r566, 262144;
	add.s32 	%r569, %r569, -1;
	setp.ne.s32 	%p3, %r569, 0;
	@%p3 bra 	$L__BB0_3;

$L__BB0_4:
	setp.lt.u32 	%p4, %r4, 768;
	@%p4 bra 	$L__BB0_7;

	add.s32 	%r574, %r570, -1024;
	shl.b32 	%r52, %r570, 1;
	mov.u32 	%r53, _ZZ14decode_shufflePhP6__halfS1_E6in_buf;
	add.s32 	%r54, %r53, %r52;
	add.s32 	%r573, %r54, 1024;
	shl.b32 	%r55, %r570, 10;
	add.s32 	%r56, %r55, %r3;
	add.s32 	%r572, %r56, 786432;
	add.s32 	%r571, %r56, 262144;

$L__BB0_6:
	add.s32 	%r57, %r572, -786432;
	cvt.u64.u32 	%rd10, %r57;
	add.s64 	%rd11, %rd1, %rd10;
	ld.global.u16 	%rs2, [%rd11];
	st.shared.u16 	[%r573+-1024], %rs2;
	cvt.u64.u32 	%rd12, %r571;
	add.s64 	%rd13, %rd1, %rd12;
	ld.global.u16 	%rs3, [%rd13];
	st.shared.u16 	[%r573+-512], %rs3;
	add.s32 	%r58, %r572, -262144;
	cvt.u64.u32 	%rd14, %r58;
	add.s64 	%rd15, %rd1, %rd14;
	ld.global.u16 	%rs4, [%rd15];
	st.shared.u16 	[%r573], %rs4;
	cvt.u64.u32 	%rd16, %r572;
	add.s64 	%rd17, %rd1, %rd16;
	ld.global.u16 	%rs5, [%rd17];
	st.shared.u16 	[%r573+512], %rs5;
	add.s32 	%r573, %r573, 2048;
	add.s32 	%r572, %r572, 1048576;
	add.s32 	%r571, %r571, 1048576;
	add.s32 	%r574, %r574, 1024;
	setp.lt.s32 	%p5, %r574, 3072;
	@%p5 bra 	$L__BB0_6;

$L__BB0_7:
	cvta.to.global.u64 	%rd18, %rd2;
	add.u64 	%rd20, %SPL, 0;
	bar.sync 	0;
	not.b32 	%r251, %r1;
	shl.b32 	%r252, %r1, 10;
	and.b32  	%r253, %r252, 1024;
	shl.b32 	%r254, %r1, 2;
	and.b32  	%r255, %r254, 16;
	mov.u32 	%r256, 4;
	mov.u32 	%r257, 31;
	bfe.u32 	%r258, %r1, 1, 4;
	and.b32  	%r259, %r258, 12;
	bfe.u32 	%r260, %r1, 1, 1;
	and.b32  	%r261, %r1, -32;
	or.b32  	%r262, %r260, %r261;
	or.b32  	%r263, %r262, %r255;
	or.b32  	%r264, %r263, %r259;
	and.b32  	%r265, %r251, 4;
	cvt.u64.u32 	%rd21, %r265;
	add.s64 	%rd22, %rd20, %rd21;
	and.b32  	%r266, %r254, 4;
	shl.b32 	%r267, %r2, 3;
	or.b32  	%r268, %r266, %r267;
	shl.b32 	%r269, %r1, 1;
	and.b32  	%r270, %r269, 2;
	or.b32  	%r271, %r264, %r270;
	mov.u32 	%r272, _ZZ14decode_shufflePhP6__halfS1_E6in_buf;
	add.s32 	%r273, %r272, %r271;
	ld.shared.u8 	%rs6, [%r273];
	mul.wide.u16 	%r274, %rs6, 4;
	or.b32  	%r275, %r274, %r253;
	shl.b32 	%r276, %r275, 1;
	add.s32 	%r278, %r34, %r276;
	ld.shared.u64 	%rd23, [%r278];
	st.local.u64 	[%rd20], %rd23;
	ld.local.u32 	%r279, [%rd22];
	mov.u32 	%r280, -1;
	shfl.sync.bfly.b32 	%r281|%p6, %r279, %r256, %r257, %r280;
	st.local.u32 	[%rd22], %r281;
	ld.local.v2.u32 	{%r282, %r283}, [%rd20];
	// begin inline asm
	{.reg .pred %pr<2>;
@%pr_global shfl.sync.bfly.b32 %r59|%pr0, %r282, 0x5, 0x1f, 0xffffffff;
@%pr_global shfl.sync.bfly.b32 %r60|%pr1, %r283, 0x5, 0x1f, 0xffffffff;}

	// end inline asm
	shl.b32 	%r284, %r1, 11;
	and.b32  	%r285, %r284, -4096;
	add.s32 	%r286, %r268, %r285;
	mul.wide.u32 	%rd24, %r286, 2;
	add.s64 	%rd25, %rd18, %rd24;
	st.local.v2.u32 	[%rd20], {%r59, %r60};
	st.global.v2.u32 	[%rd25], {%r59, %r60};
	ld.shared.u8 	%rs7, [%r273+256];
	mul.wide.u16 	%r287, %rs7, 4;
	or.b32  	%r288, %r287, %r253;
	shl.b32 	%r289, %r288, 1;
	add.s32 	%r290, %r34, %r289;
	ld.shared.u64 	%rd26, [%r290];
	st.local.u64 	[%rd20], %rd26;
	ld.local.u32 	%r291, [%rd22];
	shfl.sync.bfly.b32 	%r292|%p7, %r291, %r256, %r257, %r280;
	st.local.u32 	[%rd22], %r292;
	ld.local.v2.u32 	{%r293, %r294}, [%rd20];
	// begin inline asm
	{.reg .pred %pr<2>;
@%pr_global shfl.sync.bfly.b32 %r65|%pr0, %r293, 0x5, 0x1f, 0xffffffff;
@%pr_global shfl.sync.bfly.b32 %r66|%pr1, %r294, 0x5, 0x1f, 0xffffffff;}

	// end inline asm
	add.s32 	%r295, %r286, 524288;
	mul.wide.u32 	%rd27, %r295, 2;
	add.s64 	%rd28, %rd18, %rd27;
	st.local.v2.u32 	[%rd20], {%r65, %r66};
	st.global.v2.u32 	[%rd28], {%r65, %r66};
	ld.shared.u8 	%rs8, [%r273+512];
	mul.wide.u16 	%r296, %rs8, 4;
	or.b32  	%r297, %r296, %r253;
	shl.b32 	%r298, %r297, 1;
	add.s32 	%r299, %r34, %r298;
	ld.shared.u64 	%rd29, [%r299];
	st.local.u64 	[%rd20], %rd29;
	ld.local.u32 	%r300, [%rd22];
	shfl.sync.bfly.b32 	%r301|%p8, %r300, %r256, %r257, %r280;
	st.local.u32 	[%rd22], %r301;
	ld.local.v2.u32 	{%r302, %r303}, [%rd20];
	// begin inline asm
	{.reg .pred %pr<2>;
@%pr_global shfl.sync.bfly.b32 %r71|%pr0, %r302, 0x5, 0x1f, 0xffffffff;
@%pr_global shfl.sync.bfly.b32 %r72|%pr1, %r303, 0x5, 0x1f, 0xffffffff;}

	// end inline asm
	add.s32 	%r304, %r286, 1048576;
	mul.wide.u32 	%rd30, %r304, 2;
	add.s64 	%rd31, %rd18, %rd30;
	st.local.v2.u32 	[%rd20], {%r71, %r72};
	st.global.v2.u32 	[%rd31], {%r71, %r72};
	ld.shared.u8 	%rs9, [%r273+768];
	mul.wide.u16 	%r305, %rs9, 4;
	or.b32  	%r306, %r305, %r253;
	shl.b32 	%r307, %r306, 1;
	add.s32 	%r308, %r34, %r307;
	ld.shared.u64 	%rd32, [%r308];
	st.local.u64 	[%rd20], %rd32;
	ld.local.u32 	%r309, [%rd22];
	shfl.sync.bfly.b32 	%r310|%p9, %r309, %r256, %r257, %r280;
	st.local.u32 	[%rd22], %r310;
	ld.local.v2.u32 	{%r311, %r312}, [%rd20];
	// begin inline asm
	{.reg .pred %pr<2>;
@%pr_global shfl.sync.bfly.b32 %r77|%pr0, %r311, 0x5, 0x1f, 0xffffffff;
@%pr_global shfl.sync.bfly.b32 %r78|%pr1, %r312, 0x5, 0x1f, 0xffffffff;}

	// end inline asm
	add.s32 	%r313, %r286, 1572864;
	mul.wide.u32 	%rd33, %r313, 2;
	add.s64 	%rd34, %rd18, %rd33;
	st.local.v2.u32 	[%rd20], {%r77, %r78};
	st.global.v2.u32 	[%rd34], {%r77, %r78};
	ld.shared.u8 	%rs10, [%r273+1024];
	mul.wide.u16 	%r314, %rs10, 4;
	or.b32  	%r315, %r314, %r253;
	shl.b32 	%r316, %r315, 1;
	add.s32 	%r317, %r34, %r316;
	ld.shared.u64 	%rd35, [%r317];
	st.local.u64 	[%rd20], %rd35;
	ld.local.u32 	%r318, [%rd22];
	shfl.sync.bfly.b32 	%r319|%p10, %r318, %r256, %r257, %r280;
	st.local.u32 	[%rd22], %r319;
	ld.local.v2.u32 	{%r320, %r321}, [%rd20];
	// begin inline asm
	{.reg .pred %pr<2>;
@%pr_global shfl.sync.bfly.b32 %r83|%pr0, %r320, 0x5, 0x1f, 0xffffffff;
@%pr_global shfl.sync.bfly.b32 %r84|%pr1, %r321, 0x5, 0x1f, 0xffffffff;}

	// end inline asm
	add.s32 	%r322, %r286, 2097152;
	mul.wide.u32 	%rd36, %r322, 2;
	add.s64 	%rd37, %rd18, %rd36;
	st.local.v2.u32 	[%rd20], {%r83, %r84};
	st.global.v2.u32 	[%rd37], {%r83, %r84};
	ld.shared.u8 	%rs11, [%r273+1280];
	mul.wide.u16 	%r323, %rs11, 4;
	or.b32  	%r324, %r323, %r253;
	shl.b32 	%r325, %r324, 1;
	add.s32 	%r326, %r34, %r325;
	ld.shared.u64 	%rd38, [%r326];
	st.local.u64 	[%rd20], %rd38;
	ld.local.u32 	%r327, [%rd22];
	shfl.sync.bfly.b32 	%r328|%p11, %r327, %r256, %r257, %r280;
	st.local.u32 	[%rd22], %r328;
	ld.local.v2.u32 	{%r329, %r330}, [%rd20];
	// begin inline asm
	{.reg .pred %pr<2>;
@%pr_global shfl.sync.bfly.b32 %r89|%pr0, %r329, 0x5, 0x1f, 0xffffffff;
@%pr_global shfl.sync.bfly.b32 %r90|%pr1, %r330, 0x5, 0x1f, 0xffffffff;}

	// end inline asm
	add.s32 	%r331, %r286, 2621440;
	mul.wide.u32 	%rd39, %r331, 2;
	add.s64 	%rd40, %rd18, %rd39;
	st.local.v2.u32 	[%rd20], {%r89, %r90};
	st.global.v2.u32 	[%rd40], {%r89, %r90};
	ld.shared.u8 	%rs12, [%r273+1536];
	mul.wide.u16 	%r332, %rs12, 4;
	or.b32  	%r333, %r332, %r253;
	shl.b32 	%r334, %r333, 1;
	add.s32 	%r335, %r34, %r334;
	ld.shared.u64 	%rd41, [%r335];
	st.local.u64 	[%rd20], %rd41;
	ld.local.u32 	%r336, [%rd22];
	shfl.sync.bfly.b32 	%r337|%p12, %r336, %r256, %r257, %r280;
	st.local.u32 	[%rd22], %r337;
	ld.local.v2.u32 	{%r338, %r339}, [%rd20];
	// begin inline asm
	{.reg .pred %pr<2>;
@%pr_global shfl.sync.bfly.b32 %r95|%pr0, %r338, 0x5, 0x1f, 0xffffffff;
@%pr_global shfl.sync.bfly.b32 %r96|%pr1, %r339, 0x5, 0x1f, 0xffffffff;}

	// end inline asm
	add.s32 	%r340, %r286, 3145728;
	mul.wide.u32 	%rd42, %r340, 2;
	add.s64 	%rd43, %rd18, %rd42;
	st.local.v2.u32 	[%rd20], {%r95, %r96};
	st.global.v2.u32 	[%rd43], {%r95, %r96};
	ld.shared.u8 	%rs13, [%r273+1792];
	mul.wide.u16 	%r341, %rs13, 4;
	or.b32  	%r342, %r341, %r253;
	shl.b32 	%r343, %r342, 1;
	add.s32 	%r344, %r34, %r343;
	ld.shared.u64 	%rd44, [%r344];
	st.local.u64 	[%rd20], %rd44;
	ld.local.u32 	%r345, [%rd22];
	shfl.sync.bfly.b32 	%r346|%p13, %r345, %r256, %r257, %r280;
	st.local.u32 	[%rd22], %r346;
	ld.local.v2.u32 	{%r347, %r348}, [%rd20];
	// begin inline asm
	{.reg .pred %pr<2>;
@%pr_global shfl.sync.bfly.b32 %r101|%pr0, %r347, 0x5, 0x1f, 0xffffffff;
@%pr_global shfl.sync.bfly.b32 %r102|%pr1, %r348, 0x5, 0x1f, 0xffffffff;}

	// end inline asm
	add.s32 	%r349, %r286, 3670016;
	mul.wide.u32 	%rd45, %r349, 2;
	add.s64 	%rd46, %rd18, %rd45;
	st.local.v2.u32 	[%rd20], {%r101, %r102};
	st.global.v2.u32 	[%rd46], {%r101, %r102};
	ld.shared.u8 	%rs14, [%r273+2048];
	mul.wide.u16 	%r350, %rs14, 4;
	or.b32  	%r351, %r350, %r253;
	shl.b32 	%r352, %r351, 1;
	add.s32 	%r353, %r34, %r352;
	ld.shared.u64 	%rd47, [%r353];
	st.local.u64 	[%rd20], %rd47;
	ld.local.u32 	%r354, [%rd22];
	shfl.sync.bfly.b32 	%r355|%p14, %r354, %r256, %r257, %r280;
	st.local.u32 	[%rd22], %r355;
	ld.local.v2.u32 	{%r356, %r357}, [%rd20];
	// begin inline asm
	{.reg .pred %pr<2>;
@%pr_global shfl.sync.bfly.b32 %r107|%pr0, %r356, 0x5, 0x1f, 0xffffffff;
@%pr_global shfl.sync.bfly.b32 %r108|%pr1, %r357, 0x5, 0x1f, 0xffffffff;}

	// end inline asm
	add.s32 	%r358, %r286, 4194304;
	mul.wide.u32 	%rd48, %r358, 2;
	add.s64 	%rd49, %rd18, %rd48;
	st.local.v2.u32 	[%rd20], {%r107, %r108};
	st.global.v2.u32 	[%rd49], {%r107, %r108};
	ld.shared.u8 	%rs15, [%r273+2304];
	mul.wide.u16 	%r359, %rs15, 4;
	or.b32  	%r360, %r359, %r253;
	shl.b32 	%r361, %r360, 1;
	add.s32 	%r362, %r34, %r361;
	ld.shared.u64 	%rd50, [%r362];
	st.local.u64 	[%rd20], %rd50;
	ld.local.u32 	%r363, [%rd22];
	shfl.sync.bfly.b32 	%r364|%p15, %r363, %r256, %r257, %r280;
	st.local.u32 	[%rd22], %r364;
	ld.local.v2.u32 	{%r365, %r366}, [%rd20];
	// begin inline asm
	{.reg .pred %pr<2>;
@%pr_global shfl.sync.bfly.b32 %r113|%pr0, %r365, 0x5, 0x1f, 0xffffffff;
@%pr_global shfl.sync.bfly.b32 %r114|%pr1, %r366, 0x5, 0x1f, 0xffffffff;}

	// end inline asm
	add.s32 	%r367, %r286, 4718592;
	mul.wide.u32 	%rd51, %r367, 2;
	add.s64 	%rd52, %rd18, %rd51;
	st.local.v2.u32 	[%rd20], {%r113, %r114};
	st.global.v2.u32 	[%rd52], {%r113, %r114};
	ld.shared.u8 	%rs16, [%r273+2560];
	mul.wide.u16 	%r368, %rs16, 4;
	or.b32  	%r369, %r368, %r253;
	shl.b32 	%r370, %r369, 1;
	add.s32 	%r371, %r34, %r370;
	ld.shared.u64 	%rd53, [%r371];
	st.local.u64 	[%rd20], %rd53;
	ld.local.u32 	%r372, [%rd22];
	shfl.sync.bfly.b32 	%r373|%p16, %r372, %r256, %r257, %r280;
	st.local.u32 	[%rd22], %r373;
	ld.local.v2.u32 	{%r374, %r375}, [%rd20];
	// begin inline asm
	{.reg .pred %pr<2>;
@%pr_global shfl.sync.bfly.b32 %r119|%pr0, %r374, 0x5, 0x1f, 0xffffffff;
@%pr_global shfl.sync.bfly.b32 %r120|%pr1, %r375, 0x5, 0x1f, 0xffffffff;}

	// end inline asm
	add.s32 	%r376, %r286, 5242880;
	mul.wide.u32 	%rd54, %r376, 2;
	add.s64 	%rd55, %rd18, %rd54;
	st.local.v2.u32 	[%rd20], {%r119, %r120};
	st.global.v2.u32 	[%rd55], {%r119, %r120};
	ld.shared.u8 	%rs17, [%r273+2816];
	mul.wide.u16 	%r377, %rs17, 4;
	or.b32  	%r378, %r377, %r253;
	shl.b32 	%r379, %r378, 1;
	add.s32 	%r380, %r34, %r379;
	ld.shared.u64 	%rd56, [%r380];
	st.local.u64 	[%rd20], %rd56;
	ld.local.u32 	%r381, [%rd22];
	shfl.sync.bfly.b32 	%r382|%p17, %r381, %r256, %r257, %r280;
	st.local.u32 	[%rd22], %r382;
	ld.local.v2.u32 	{%r383, %r384}, [%rd20];
	// begin inline asm
	{.reg .pred %pr<2>;
@%pr_global shfl.sync.bfly.b32 %r125|%pr0, %r383, 0x5, 0x1f, 0xffffffff;
@%pr_global shfl.sync.bfly.b32 %r126|%pr1, %r384, 0x5, 0x1f, 0xffffffff;}

	// end inline asm
	add.s32 	%r385, %r286, 5767168;
	mul.wide.u32 	%rd57, %r385, 2;
	add.s64 	%rd58, %rd18, %rd57;
	st.local.v2.u32 	[%rd20], {%r125, %r126};
	st.global.v2.u32 	[%rd58], {%r125, %r126};
	ld.shared.u8 	%rs18, [%r273+3072];
	mul.wide.u16 	%r386, %rs18, 4;
	or.b32  	%r387, %r386, %r253;
	shl.b32 	%r388, %r387, 1;
	add.s32 	%r389, %r34, %r388;
	ld.shared.u64 	%rd59, [%r389];
	st.local.u64 	[%rd20], %rd59;
	ld.local.u32 	%r390, [%rd22];
	shfl.sync.bfly.b32 	%r391|%p18, %r390, %r256, %r257, %r280;
	st.local.u32 	[%rd22], %r391;
	ld.local.v2.u32 	{%r392, %r393}, [%rd20];
	// begin inline asm
	{.reg .pred %pr<2>;
@%pr_global shfl.sync.bfly.b32 %r131|%pr0, %r392, 0x5, 0x1f, 0xffffffff;
@%pr_global shfl.sync.bfly.b32 %r132|%pr1, %r393, 0x5, 0x1f, 0xffffffff;}

	// end inline asm
	add.s32 	%r394, %r286, 6291456;
	mul.wide.u32 	%rd60, %r394, 2;
	add.s64 	%rd61, %rd18, %rd60;
	st.local.v2.u32 	[%rd20], {%r131, %r132};
	st.global.v2.u32 	[%rd61], {%r131, %r132};
	ld.shared.u8 	%rs19, [%r273+3328];
	mul.wide.u16 	%r395, %rs19, 4;
	or.b32  	%r396, %r395, %r253;
	shl.b32 	%r397, %r396, 1;
	add.s32 	%r398, %r34, %r397;
	ld.shared.u64 	%rd62, [%r398];
	st.local.u64 	[%rd20], %rd62;
	ld.local.u32 	%r399, [%rd22];
	shfl.sync.bfly.b32 	%r400|%p19, %r399, %r256, %r257, %r280;
	st.local.u32 	[%rd22], %r400;
	ld.local.v2.u32 	{%r401, %r402}, [%rd20];
	// begin inline asm
	{.reg .pred %pr<2>;
@%pr_global shfl.sync.bfly.b32 %r137|%pr0, %r401, 0x5, 0x1f, 0xffffffff;
@%pr_global shfl.sync.bfly.b32 %r138|%pr1, %r402, 0x5, 0x1f, 0xffffffff;}

	// end inline asm
	add.s32 	%r403, %r286, 6815744;
	mul.wide.u32 	%rd63, %r403, 2;
	add.s64 	%rd64, %rd18, %rd63;
	st.local.v2.u32 	[%rd20], {%r137, %r138};
	st.global.v2.u32 	[%rd64], {%r137, %r138};
	ld.shared.u8 	%rs20, [%r273+3584];
	mul.wide.u16 	%r404, %rs20, 4;
	or.b32  	%r405, %r404, %r253;
	shl.b32 	%r406, %r405, 1;
	add.s32 	%r407, %r34, %r406;
	ld.shared.u64 	%rd65, [%r407];
	st.local.u64 	[%rd20], %rd65;
	ld.local.u32 	%r408, [%rd22];
	shfl.sync.bfly.b32 	%r409|%p20, %r408, %r256, %r257, %r280;
	st.local.u32 	[%rd22], %r409;
	ld.local.v2.u32 	{%r410, %r411}, [%rd20];
	// begin inline asm
	{.reg .pred %pr<2>;
@%pr_global shfl.sync.bfly.b32 %r143|%pr0, %r410, 0x5, 0x1f, 0xffffffff;
@%pr_global shfl.sync.bfly.b32 %r144|%pr1, %r411, 0x5, 0x1f, 0xffffffff;}

	// end inline asm
	add.s32 	%r412, %r286, 7340032;
	mul.wide.u32 	%rd66, %r412, 2;
	add.s64 	%rd67, %rd18, %rd66;
	st.local.v2.u32 	[%rd20], {%r143, %r144};
	st.global.v2.u32 	[%rd67], {%r143, %r144};
	ld.shared.u8 	%rs21, [%r273+3840];
	mul.wide.u16 	%r413, %rs21, 4;
	or.b32  	%r414, %r413, %r253;
	shl.b32 	%r415, %r414, 1;
	add.s32 	%r416, %r34, %r415;
	ld.shared.u64 	%rd68, [%r416];
	st.local.u64 	[%rd20], %rd68;
	ld.local.u32 	%r417, [%rd22];
	shfl.sync.bfly.b32 	%r418|%p21, %r417, %r256, %r257, %r280;
	st.local.u32 	[%rd22], %r418;
	ld.local.v2.u32 	{%r419, %r420}, [%rd20];
	// begin inline asm
	{.reg .pred %pr<2>;
@%pr_global shfl.sync.bfly.b32 %r149|%pr0, %r419, 0x5, 0x1f, 0xffffffff;
@%pr_global shfl.sync.bfly.b32 %r150|%pr1, %r420, 0x5, 0x1f, 0xffffffff;}

	// end inline asm
	add.s32 	%r421, %r286, 7864320;
	mul.wide.u32 	%rd69, %r421, 2;
	add.s64 	%rd70, %rd18, %rd69;
	st.local.v2.u32 	[%rd20], {%r149, %r150};
	st.global.v2.u32 	[%rd70], {%r149, %r150};
	ld.shared.u8 	%rs22, [%r273+4096];
	mul.wide.u16 	%r422, %rs22, 4;
	or.b32  	%r423, %r422, %r253;
	shl.b32 	%r424, %r423, 1;
	add.s32 	%r425, %r34, %r424;
	ld.shared.u64 	%rd71, [%r425];
	st.local.u64 	[%rd20], %rd71;
	ld.local.u32 	%r426, [%rd22];
	shfl.sync.bfly.b32 	%r427|%p22, %r426, %r256, %r257, %r280;
	st.local.u32 	[%rd22], %r427;
	ld.local.v2.u32 	{%r428, %r429}, [%rd20];
	// begin inline asm
	{.reg .pred %pr<2>;
@%pr_global shfl.sync.bfly.b32 %r155|%pr0, %r428, 0x5, 0x1f, 0xffffffff;
@%pr_global shfl.sync.bfly.b32 %r156|%pr1, %r429, 0x5, 0x1f, 0xffffffff;}

	// end inline asm
	add.s32 	%r430, %r286, 8388608;
	mul.wide.u32 	%rd72, %r430, 2;
	add.s64 	%rd73, %rd18, %rd72;
	st.local.v2.u32 	[%rd20], {%r155, %r156};
	st.global.v2.u32 	[%rd73], {%r155, %r156};
	ld.shared.u8 	%rs23, [%r273+4352];
	mul.wide.u16 	%r431, %rs23, 4;
	or.b32  	%r432, %r431, %r253;
	shl.b32 	%r433, %r432, 1;
	add.s32 	%r434, %r34, %r433;
	ld.shared.u64 	%rd74, [%r434];
	st.local.u64 	[%rd20], %rd74;
	ld.local.u32 	%r435, [%rd22];
	shfl.sync.bfly.b32 	%r436|%p23, %r435, %r256, %r257, %r280;
	st.local.u32 	[%rd22], %r436;
	ld.local.v2.u32 	{%r437, %r438}, [%rd20];
	// begin inline asm
	{.reg .pred %pr<2>;
@%pr_global shfl.sync.bfly.b32 %r161|%pr0, %r437, 0x5, 0x1f, 0xffffffff;
@%pr_global shfl.sync.bfly.b32 %r162|%pr1, %r438, 0x5, 0x1f, 0xffffffff;}

	// end inline asm
	add.s32 	%r439, %r286, 8912896;
	mul.wide.u32 	%rd75, %r439, 2;
	add.s64 	%rd76, %rd18, %rd75;
	st.local.v2.u32 	[%rd20], {%r161, %r162};
	st.global.v2.u32 	[%rd76], {%r161, %r162};
	ld.shared.u8 	%rs24, [%r273+4608];
	mul.wide.u16 	%r440, %rs24, 4;
	or.b32  	%r441, %r440, %r253;
	shl.b32 	%r442, %r441, 1;
	add.s32 	%r443, %r34, %r442;
	ld.shared.u64 	%rd77, [%r443];
	st.local.u64 	[%rd20], %rd77;
	ld.local.u32 	%r444, [%rd22];
	shfl.sync.bfly.b32 	%r445|%p24, %r444, %r256, %r257, %r280;
	st.local.u32 	[%rd22], %r445;
	ld.local.v2.u32 	{%r446, %r447}, [%rd20];
	// begin inline asm
	{.reg .pred %pr<2>;
@%pr_global shfl.sync.bfly.b32 %r167|%pr0, %r446, 0x5, 0x1f, 0xffffffff;
@%pr_global shfl.sync.bfly.b32 %r168|%pr1, %r447, 0x5, 0x1f, 0xffffffff;}

	// end inline asm
	add.s32 	%r448, %r286, 9437184;
	mul.wide.u32 	%rd78, %r448, 2;
	add.s64 	%rd79, %rd18, %rd78;
	st.local.v2.u32 	[%rd20], {%r167, %r168};
	st.global.v2.u32 	[%rd79], {%r167, %r168};
	ld.shared.u8 	%rs25, [%r273+4864];
	mul.wide.u16 	%r449, %rs25, 4;
	or.b32  	%r450, %r449, %r253;
	shl.b32 	%r451, %r450, 1;
	add.s32 	%r452, %r34, %r451;
	ld.shared.u64 	%rd80, [%r452];
	st.local.u64 	[%rd20], %rd80;
	ld.local.u32 	%r453, [%rd22];
	shfl.sync.bfly.b32 	%r454|%p25, %r453, %r256, %r257, %r280;
	st.local.u32 	[%rd22], %r454;
	ld.local.v2.u32 	{%r455, %r456}, [%rd20];
	// begin inline asm
	{.reg .pred %pr<2>;
@%pr_global shfl.sync.bfly.b32 %r173|%pr0, %r455, 0x5, 0x1f, 0xffffffff;
@%pr_global shfl.sync.bfly.b32 %r174|%pr1, %r456, 0x5, 0x1f, 0xffffffff;}

	// end inline asm
	add.s32 	%r457, %r286, 9961472;
	mul.wide.u32 	%rd81, %r457, 2;
	add.s64 	%rd82, %rd18, %rd81;
	st.local.v2.u32 	[%rd20], {%r173, %r174};
	st.global.v2.u32 	[%rd82], {%r173, %r174};
	ld.shared.u8 	%rs26, [%r273+5120];
	mul.wide.u16 	%r458, %rs26, 4;
	or.b32  	%r459, %r458, %r253;
	shl.b32 	%r460, %r459, 1;
	add.s32 	%r461, %r34, %r460;
	ld.shared.u64 	%rd83, [%r461];
	st.local.u64 	[%rd20], %rd83;
	ld.local.u32 	%r462, [%rd22];
	shfl.sync.bfly.b32 	%r463|%p26, %r462, %r256, %r257, %r280;
	st.local.u32 	[%rd22], %r463;
	ld.local.v2.u32 	{%r464, %r465}, [%rd20];
	// begin inline asm
	{.reg .pred %pr<2>;
@%pr_global shfl.sync.bfly.b32 %r179|%pr0, %r464, 0x5, 0x1f, 0xffffffff;
@%pr_global shfl.sync.bfly.b32 %r180|%pr1, %r465, 0x5, 0x1f, 0xffffffff;}

	// end inline asm
	add.s32 	%r466, %r286, 10485760;
	mul.wide.u32 	%rd84, %r466, 2;
	add.s64 	%rd85, %rd18, %rd84;
	st.local.v2.u32 	[%rd20], {%r179, %r180};
	st.global.v2.u32 	[%rd85], {%r179, %r180};
	ld.shared.u8 	%rs27, [%r273+5376];
	mul.wide.u16 	%r467, %rs27, 4;
	or.b32  	%r468, %r467, %r253;
	shl.b32 	%r469, %r468, 1;
	add.s32 	%r470, %r34, %r469;
	ld.shared.u64 	%rd86, [%r470];
	st.local.u64 	[%rd20], %rd86;
	ld.local.u32 	%r471, [%rd22];
	shfl.sync.bfly.b32 	%r472|%p27, %r471, %r256, %r257, %r280;
	st.local.u32 	[%rd22], %r472;
	ld.local.v2.u32 	{%r473, %r474}, [%rd20];
	// begin inline asm
	{.reg .pred %pr<2>;
@%pr_global shfl.sync.bfly.b32 %r185|%pr0, %r473, 0x5, 0x1f, 0xffffffff;
@%pr_global shfl.sync.bfly.b32 %r186|%pr1, %r474, 0x5, 0x1f, 0xffffffff;}

	// end inline asm
	add.s32 	%r475, %r286, 11010048;
	mul.wide.u32 	%rd87, %r475, 2;
	add.s64 	%rd88, %rd18, %rd87;
	st.local.v2.u32 	[%rd20], {%r185, %r186};
	st.global.v2.u32 	[%rd88], {%r185, %r186};
	ld.shared.u8 	%rs28, [%r273+5632];
	mul.wide.u16 	%r476, %rs28, 4;
	or.b32  	%r477, %r476, %r253;
	shl.b32 	%r478, %r477, 1;
	add.s32 	%r479, %r34, %r478;
	ld.shared.u64 	%rd89, [%r479];
	st.local.u64 	[%rd20], %rd89;
	ld.local.u32 	%r480, [%rd22];
	shfl.sync.bfly.b32 	%r481|%p28, %r480, %r256, %r257, %r280;
	st.local.u32 	[%rd22], %r481;
	ld.local.v2.u32 	{%r482, %r483}, [%rd20];
	// begin inline asm
	{.reg .pred %pr<2>;
@%pr_global shfl.sync.bfly.b32 %r191|%pr0, %r482, 0x5, 0x1f, 0xffffffff;
@%pr_global shfl.sync.bfly.b32 %r192|%pr1, %r483, 0x5, 0x1f, 0xffffffff;}

	// end inline asm
	add.s32 	%r484, %r286, 11534336;
	mul.wide.u32 	%rd90, %r484, 2;
	add.s64 	%rd91, %rd18, %rd90;
	st.local.v2.u32 	[%rd20], {%r191, %r192};
	st.global.v2.u32 	[%rd91], {%r191, %r192};
	ld.shared.u8 	%rs29, [%r273+5888];
	mul.wide.u16 	%r485, %rs29, 4;
	or.b32  	%r486, %r485, %r253;
	shl.b32 	%r487, %r486, 1;
	add.s32 	%r488, %r34, %r487;
	ld.shared.u64 	%rd92, [%r488];
	st.local.u64 	[%rd20], %rd92;
	ld.local.u32 	%r489, [%rd22];
	shfl.sync.bfly.b32 	%r490|%p29, %r489, %r256, %r257, %r280;
	st.local.u32 	[%rd22], %r490;
	ld.local.v2.u32 	{%r491, %r492}, [%rd20];
	// begin inline asm
	{.reg .pred %pr<2>;
@%pr_global shfl.sync.bfly.b32 %r197|%pr0, %r491, 0x5, 0x1f, 0xffffffff;
@%pr_global shfl.sync.bfly.b32 %r198|%pr1, %r492, 0x5, 0x1f, 0xffffffff;}

	// end inline asm
	add.s32 	%r493, %r286, 12058624;
	mul.wide.u32 	%rd93, %r493, 2;
	add.s64 	%rd94, %rd18, %rd93;
	st.local.v2.u32 	[%rd20], {%r197, %r198};
	st.global.v2.u32 	[%rd94], {%r197, %r198};
	ld.shared.u8 	%rs30, [%r273+6144];
	mul.wide.u16 	%r494, %rs30, 4;
	or.b32  	%r495, %r494, %r253;
	shl.b32 	%r496, %r495, 1;
	add.s32 	%r497, %r34, %r496;
	ld.shared.u64 	%rd95, [%r497];
	st.local.u64 	[%rd20], %rd95;
	ld.local.u32 	%r498, [%rd22];
	shfl.sync.bfly.b32 	%r499|%p30, %r498, %r256, %r257, %r280;
	st.local.u32 	[%rd22], %r499;
	ld.local.v2.u32 	{%r500, %r501}, [%rd20];
	// begin inline asm
	{.reg .pred %pr<2>;
@%pr_global shfl.sync.bfly.b32 %r203|%pr0, %r500, 0x5, 0x1f, 0xffffffff;
@%pr_global shfl.sync.bfly.b32 %r204|%pr1, %r501, 0x5, 0x1f, 0xffffffff;}

	// end inline asm
	add.s32 	%r502, %r286, 12582912;
	mul.wide.u32 	%rd96, %r502, 2;
	add.s64 	%rd97, %rd18, %rd96;
	st.local.v2.u32 	[%rd20], {%r203, %r204};
	st.global.v2.u32 	[%rd97], {%r203, %r204};
	ld.shared.u8 	%rs31, [%r273+6400];
	mul.wide.u16 	%r503, %rs31, 4;
	or.b32  	%r504, %r503, %r253;
	shl.b32 	%r505, %r504, 1;
	add.s32 	%r506, %r34, %r505;
	ld.shared.u64 	%rd98, [%r506];
	st.local.u64 	[%rd20], %rd98;
	ld.local.u32 	%r507, [%rd22];
	shfl.sync.bfly.b32 	%r508|%p31, %r507, %r256, %r257, %r280;
	st.local.u32 	[%rd22], %r508;
	ld.local.v2.u32 	{%r509, %r510}, [%rd20];
	// begin inline asm
	{.reg .pred %pr<2>;
@%pr_global shfl.sync.bfly.b32 %r209|%pr0, %r509, 0x5, 0x1f, 0xffffffff;
@%pr_global shfl.sync.bfly.b32 %r210|%pr1, %r510, 0x5, 0x1f, 0xffffffff;}

	// end inline asm
	add.s32 	%r511, %r286, 13107200;
	mul.wide.u32 	%rd99, %r511, 2;
	add.s64 	%rd100, %rd18, %rd99;
	st.local.v2.u32 	[%rd20], {%r209, %r210};
	st.global.v2.u32 	[%rd100], {%r209, %r210};
	ld.shared.u8 	%rs32, [%r273+6656];
	mul.wide.u16 	%r512, %rs32, 4;
	or.b32  	%r513, %r512, %r253;
	shl.b32 	%r514, %r513, 1;
	add.s32 	%r515, %r34, %r514;
	ld.shared.u64 	%rd101, [%r515];
	st.local.u64 	[%rd20], %rd101;
	ld.local.u32 	%r516, [%rd22];
	shfl.sync.bfly.b32 	%r517|%p32, %r516, %r256, %r257, %r280;
	st.local.u32 	[%rd22], %r517;
	ld.local.v2.u32 	{%r518, %r519}, [%rd20];
	// begin inline asm
	{.reg .pred %pr<2>;
@%pr_global shfl.sync.bfly.b32 %r215|%pr0, %r518, 0x5, 0x1f, 0xffffffff;
@%pr_global shfl.sync.bfly.b32 %r216|%pr1, %r519, 0x5, 0x1f, 0xffffffff;}

	// end inline asm
	add.s32 	%r520, %r286, 13631488;
	mul.wide.u32 	%rd102, %r520, 2;
	add.s64 	%rd103, %rd18, %rd102;
	st.local.v2.u32 	[%rd20], {%r215, %r216};
	st.global.v2.u32 	[%rd103], {%r215, %r216};
	ld.shared.u8 	%rs33, [%r273+6912];
	mul.wide.u16 	%r521, %rs33, 4;
	or.b32  	%r522, %r521, %r253;
	shl.b32 	%r523, %r522, 1;
	add.s32 	%r524, %r34, %r523;
	ld.shared.u64 	%rd104, [%r524];
	st.local.u64 	[%rd20], %rd104;
	ld.local.u32 	%r525, [%rd22];
	shfl.sync.bfly.b32 	%r526|%p33, %r525, %r256, %r257, %r280;
	st.local.u32 	[%rd22], %r526;
	ld.local.v2.u32 	{%r527, %r528}, [%rd20];
	// begin inline asm
	{.reg .pred %pr<2>;
@%pr_global shfl.sync.bfly.b32 %r221|%pr0, %r527, 0x5, 0x1f, 0xffffffff;
@%pr_global shfl.sync.bfly.b32 %r222|%pr1, %r528, 0x5, 0x1f, 0xffffffff;}

	// end inline asm
	add.s32 	%r529, %r286, 14155776;
	mul.wide.u32 	%rd105, %r529, 2;
	add.s64 	%rd106, %rd18, %rd105;
	st.local.v2.u32 	[%rd20], {%r221, %r222};
	st.global.v2.u32 	[%rd106], {%r221, %r222};
	ld.shared.u8 	%rs34, [%r273+7168];
	mul.wide.u16 	%r530, %rs34, 4;
	or.b32  	%r531, %r530, %r253;
	shl.b32 	%r532, %r531, 1;
	add.s32 	%r533, %r34, %r532;
	ld.shared.u64 	%rd107, [%r533];
	st.local.u64 	[%rd20], %rd107;
	ld.local.u32 	%r534, [%rd22];
	shfl.sync.bfly.b32 	%r535|%p34, %r534, %r256, %r257, %r280;
	st.local.u32 	[%rd22], %r535;
	ld.local.v2.u32 	{%r536, %r537}, [%rd20];
	// begin inline asm
	{.reg .pred %pr<2>;
@%pr_global shfl.sync.bfly.b32 %r227|%pr0, %r536, 0x5, 0x1f, 0xffffffff;
@%pr_global shfl.sync.bfly.b32 %r228|%pr1, %r537, 0x5, 0x1f, 0xffffffff;}

	// end inline asm
	add.s32 	%r538, %r286, 14680064;
	mul.wide.u32 	%rd108, %r538, 2;
	add.s64 	%rd109, %rd18, %rd108;
	st.local.v2.u32 	[%rd20], {%r227, %r228};
	st.global.v2.u32 	[%rd109], {%r227, %r228};
	ld.shared.u8 	%rs35, [%r273+7424];
	mul.wide.u16 	%r539, %rs35, 4;
	or.b32  	%r540, %r539, %r253;
	shl.b32 	%r541, %r540, 1;
	add.s32 	%r542, %r34, %r541;
	ld.shared.u64 	%rd110, [%r542];
	st.local.u64 	[%rd20], %rd110;
	ld.local.u32 	%r543, [%rd22];
	shfl.sync.bfly.b32 	%r544|%p35, %r543, %r256, %r257, %r280;
	st.local.u32 	[%rd22], %r544;
	ld.local.v2.u32 	{%r545, %r546}, [%rd20];
	// begin inline asm
	{.reg .pred %pr<2>;
@%pr_global shfl.sync.bfly.b32 %r233|%pr0, %r545, 0x5, 0x1f, 0xffffffff;
@%pr_global shfl.sync.bfly.b32 %r234|%pr1, %r546, 0x5, 0x1f, 0xffffffff;}

	// end inline asm
	add.s32 	%r547, %r286, 15204352;
	mul.wide.u32 	%rd111, %r547, 2;
	add.s64 	%rd112, %rd18, %rd111;
	st.local.v2.u32 	[%rd20], {%r233, %r234};
	st.global.v2.u32 	[%rd112], {%r233, %r234};
	ld.shared.u8 	%rs36, [%r273+7680];
	mul.wide.u16 	%r548, %rs36, 4;
	or.b32  	%r549, %r548, %r253;
	shl.b32 	%r550, %r549, 1;
	add.s32 	%r551, %r34, %r550;
	ld.shared.u64 	%rd113, [%r551];
	st.local.u64 	[%rd20], %rd113;
	ld.local.u32 	%r552, [%rd22];
	shfl.sync.bfly.b32 	%r553|%p36, %r552, %r256, %r257, %r280;
	st.local.u32 	[%rd22], %r553;
	ld.local.v2.u32 	{%r554, %r555}, [%rd20];
	// begin inline asm
	{.reg .pred %pr<2>;
@%pr_global shfl.sync.bfly.b32 %r239|%pr0, %r554, 0x5, 0x1f, 0xffffffff;
@%pr_global shfl.sync.bfly.b32 %r240|%pr1, %r555, 0x5, 0x1f, 0xffffffff;}

	// end inline asm
	add.s32 	%r556, %r286, 15728640;
	mul.wide.u32 	%rd114, %r556, 2;
	add.s64 	%rd115, %rd18, %rd114;
	st.local.v2.u32 	[%rd20], {%r239, %r240};
	st.global.v2.u32 	[%rd115], {%r239, %r240};
	ld.shared.u8 	%rs37, [%r273+7936];
	mul.wide.u16 	%r557, %rs37, 4;
	or.b32  	%r558, %r557, %r253;
	shl.b32 	%r559, %r558, 1;
	add.s32 	%r560, %r34, %r559;
	ld.shared.u64 	%rd116, [%r560];
	st.local.u64 	[%rd20], %rd116;
	ld.local.u32 	%r561, [%rd22];
	shfl.sync.bfly.b32 	%r562|%p37, %r561, %r256, %r257, %r280;
	st.local.u32 	[%rd22], %r562;
	ld.local.v2.u32 	{%r563, %r564}, [%rd20];
	// begin inline asm
	{.reg .pred %pr<2>;
@%pr_global shfl.sync.bfly.b32 %r245|%pr0, %r563, 0x5, 0x1f, 0xffffffff;
@%pr_global shfl.sync.bfly.b32 %r246|%pr1, %r564, 0x5, 0x1f, 0xffffffff;}

	// end inline asm
	add.s32 	%r565, %r286, 16252928;
	mul.wide.u32 	%rd117, %r565, 2;
	add.s64 	%rd118, %rd18, %rd117;
	st.local.v2.u32 	[%rd20], {%r245, %r246};
	st.global.v2.u32 	[%rd118], {%r245, %r246};
	ret;

}



// ===== COMPILED SASS (sm_100) =====

	.target	sm_100

	.elftype	@"ET_EXEC"


//--------------------- .note.nv.tkinfo           --------------------------
	.section	.note.nv.tkinfo,"",@"SHT_NOTE"
	.sectionflags	@"SHF_NOTE_NV_TKINFO"
	.tkinfo
        /*0018*/ 	.word	0x00000002
        /*0030*/ 	.string	""
        /*0030*/ 	.string	"ptxas"
        /*0030*/ 	.string	"Cuda compilation tools, release 13.0, V13.0.88"
        /*0030*/ 	.string	"Build cuda_13.0.r13.0/compiler.36424714_0"
        /*0030*/ 	.string	"-arch sm_100 "



//--------------------- .note.nv.cuinfo           --------------------------
	.section	.note.nv.cuinfo,"",@"SHT_NOTE"
	.sectionflags	@"SHF_NOTE_NV_CUINFO"
        /*0018*/ 	.short	0x0002
        /*001a*/ 	.short	0x0034
        /*001c*/ 	.short	0x0082
	.zero		2


//--------------------- .nv.info                  --------------------------
	.section	.nv.info,"",@"SHT_CUDA_INFO"
	.align	4


	//----- nvinfo : EIATTR_REGCOUNT
	.align		4
        /*0000*/ 	.byte	0x04, 0x2f
        /*0002*/ 	.short	(.L_1 - .L_0)
	.align		4
.L_0:
        /*0004*/ 	.word	index@(_Z14decode_shufflePhP6__halfS1_)
        /*0008*/ 	.word	0x00000020


	//----- nvinfo : EIATTR_FRAME_SIZE
	.align		4
.L_1:
        /*000c*/ 	.byte	0x04, 0x11
        /*000e*/ 	.short	(.L_3 - .L_2)
	.align		4
.L_2:
        /*0010*/ 	.word	index@(_Z14decode_shufflePhP6__halfS1_)
        /*0014*/ 	.word	0x00000008


	//----- nvinfo : EIATTR_MIN_STACK_SIZE
	.align		4
.L_3:
        /*0018*/ 	.byte	0x04, 0x12
        /*001a*/ 	.short	(.L_5 - .L_4)
	.align		4
.L_4:
        /*001c*/ 	.word	index@(_Z14decode_shufflePhP6__halfS1_)
        /*0020*/ 	.word	0x00000008
.L_5:


//--------------------- .nv.compat                --------------------------
	.section	.nv.compat,"",@"SHT_CUDA_COMPAT_INFO"
	.align	4
        /*0000*/ 	.byte	0x02, 0x09, 0x00, 0x00, 0x02, 0x02, 0x01, 0x00, 0x02, 0x05, 0x05, 0x00, 0x03, 0x07, 0x01, 0x01
        /*0010*/ 	.byte	0x02, 0x03, 0x00, 0x00, 0x02, 0x06, 0x01, 0x00, 0x04, 0x0b, 0x08, 0x00, 0x09, 0x00, 0x00, 0x00
        /*0020*/ 	.byte	0x00, 0x00, 0x00, 0x00


//--------------------- .nv.info._Z14decode_shufflePhP6__halfS1_ --------------------------
	.section	.nv.info._Z14decode_shufflePhP6__halfS1_,"",@"SHT_CUDA_INFO"
	.sectionflags	@""
	.align	4


	//----- nvinfo : EIATTR_CUDA_API_VERSION
	.align		4
        /*0000*/ 	.byte	0x04, 0x37
        /*0002*/ 	.short	(.L_7 - .L_6)
.L_6:
        /*0004*/ 	.word	0x00000082


	//----- nvinfo : EIATTR_KPARAM_INFO
	.align		4
.L_7:
        /*0008*/ 	.byte	0x04, 0x17
        /*000a*/ 	.short	(.L_9 - .L_8)
.L_8:
        /*000c*/ 	.word	0x00000000
        /*0010*/ 	.short	0x0002
        /*0012*/ 	.short	0x0010
        /*0014*/ 	.byte	0x00, 0xf0, 0x21, 0x00


	//----- nvinfo : EIATTR_KPARAM_INFO
	.align		4
.L_9:
        /*0018*/ 	.byte	0x04, 0x17
        /*001a*/ 	.short	(.L_11 - .L_10)
.L_10:
        /*001c*/ 	.word	0x00000000
        /*0020*/ 	.short	0x0001
        /*0022*/ 	.short	0x0008
        /*0024*/ 	.byte	0x00, 0xf0, 0x21, 0x00


	//----- nvinfo : EIATTR_KPARAM_INFO
	.align		4
.L_11:
        /*0028*/ 	.byte	0x04, 0x17
        /*002a*/ 	.short	(.L_13 - .L_12)
.L_12:
        /*002c*/ 	.word	0x00000000
        /*0030*/ 	.short	0x0000
        /*0032*/ 	.short	0x0000
        /*0034*/ 	.byte	0x00, 0xf0, 0x21, 0x00


	//----- nvinfo : EIATTR_SPARSE_MMA_MASK
	.align		4
.L_13:
        /*0038*/ 	.byte	0x03, 0x50
        /*003a*/ 	.short	0x0000


	//----- nvinfo : EIATTR_MAXREG_COUNT
	.align		4
        /*003c*/ 	.byte	0x03, 0x1b
        /*003e*/ 	.short	0x00ff


	//----- nvinfo : EIATTR_NUM_BARRIERS
	.align		4
        /*0040*/ 	.byte	0x02, 0x4c
        /*0042*/ 	.byte	0x01
	.zero		1


	//----- nvinfo : EIATTR_MERCURY_ISA_VERSION
	.align		4
        /*0044*/ 	.byte	0x03, 0x5f
        /*0046*/ 	.short	0x0101


	//----- nvinfo : EIATTR_COOP_GROUP_MASK_REGIDS
	.align		4
        /*0048*/ 	.byte	0x04, 0x29
        /*004a*/ 	.short	(.L_15 - .L_14)


	//   ....[0]....
.L_14:
        /*004c*/ 	.word	0xffffffff


	//   ....[1]....
        /*0050*/ 	.word	0xffffffff


	//   ....[2]....
        /*0054*/ 	.word	0xffffffff


	//   ....[3]....
        /*0058*/ 	.word	0xffffffff


	//   ....[4]....
        /*005c*/ 	.word	0xffffffff


	//   ....[5]....
        /*0060*/ 	.word	0xffffffff


	//   ....[6]....
        /*0064*/ 	.word	0xffffffff


	//   ....[7]....
        /*0068*/ 	.word	0xffffffff


	//   ....[8]....
        /*006c*/ 	.word	0xffffffff


	//   ....[9]....
        /*0070*/ 	.word	0xffffffff


	//   ....[10]....
        /*0074*/ 	.word	0xffffffff


	//   ....[11]....
        /*0078*/ 	.word	0xffffffff


	//   ....[12]....
        /*007c*/ 	.word	0xffffffff


	//   ....[13]....
        /*0080*/ 	.word	0xffffffff


	//   ....[14]....
        /*0084*/ 	.word	0xffffffff


	//   ....[15]....
        /*0088*/ 	.word	0xffffffff


	//   ....[16]....
        /*008c*/ 	.word	0xffffffff


	//   ....[17]....
        /*0090*/ 	.word	0xffffffff


	//   ....[18]....
        /*0094*/ 	.word	0xffffffff


	//   ....[19]....
        /*0098*/ 	.word	0xffffffff


	//   ....[20]....
        /*009c*/ 	.word	0xffffffff


	//   ....[21]....
        /*00a0*/ 	.word	0xffffffff


	//   ....[22]....
        /*00a4*/ 	.word	0xffffffff


	//   ....[23]....
        /*00a8*/ 	.word	0xffffffff


	//   ....[24]....
        /*00ac*/ 	.word	0xffffffff


	//   ....[25]....
        /*00b0*/ 	.word	0xffffffff


	//   ....[26]....
        /*00b4*/ 	.word	0xffffffff


	//   ....[27]....
        /*00b8*/ 	.word	0xffffffff


	//   ....[28]....
        /*00bc*/ 	.word	0xffffffff


	//   ....[29]....
        /*00c0*/ 	.word	0xffffffff


	//   ....[30]....
        /*00c4*/ 	.word	0xffffffff


	//   ....[31]....
        /*00c8*/ 	.word	0xffffffff


	//   ....[32]....
        /*00cc*/ 	.word	0xffffffff


	//   ....[33]....
        /*00d0*/ 	.word	0xffffffff


	//   ....[34]....
        /*00d4*/ 	.word	0xffffffff


	//   ....[35]....
        /*00d8*/ 	.word	0xffffffff


	//   ....[36]....
        /*00dc*/ 	.word	0xffffffff


	//   ....[37]....
        /*00e0*/ 	.word	0xffffffff


	//   ....[38]....
        /*00e4*/ 	.word	0xffffffff


	//   ....[39]....
        /*00e8*/ 	.word	0xffffffff


	//   ....[40]....
        /*00ec*/ 	.word	0xffffffff


	//   ....[41]....
        /*00f0*/ 	.word	0xffffffff


	//   ....[42]....
        /*00f4*/ 	.word	0xffffffff


	//   ....[43]....
        /*00f8*/ 	.word	0xffffffff


	//   ....[44]....
        /*00fc*/ 	.word	0xffffffff


	//   ....[45]....
        /*0100*/ 	.word	0xffffffff


	//   ....[46]....
        /*0104*/ 	.word	0xffffffff


	//   ....[47]....
        /*0108*/ 	.word	0xffffffff


	//   ....[48]....
        /*010c*/ 	.word	0xffffffff


	//   ....[49]....
        /*0110*/ 	.word	0xffffffff


	//   ....[50]....
        /*0114*/ 	.word	0xffffffff


	//   ....[51]....
        /*0118*/ 	.word	0xffffffff


	//   ....[52]....
        /*011c*/ 	.word	0xffffffff


	//   ....[53]....
        /*0120*/ 	.word	0xffffffff


	//   ....[54]....
        /*0124*/ 	.word	0xffffffff


	//   ....[55]....
        /*0128*/ 	.word	0xffffffff


	//   ....[56]....
        /*012c*/ 	.word	0xffffffff


	//   ....[57]....
        /*0130*/ 	.word	0xffffffff


	//   ....[58]....
        /*0134*/ 	.word	0xffffffff


	//   ....[59]....
        /*0138*/ 	.word	0xffffffff


	//   ....[60]....
        /*013c*/ 	.word	0xffffffff


	//   ....[61]....
        /*0140*/ 	.word	0xffffffff


	//   ....[62]....
        /*0144*/ 	.word	0xffffffff


	//   ....[63]....
        /*0148*/ 	.word	0xffffffff


	//   ....[64]....
        /*014c*/ 	.word	0xffffffff


	//   ....[65]....
        /*0150*/ 	.word	0xffffffff


	//   ....[66]....
        /*0154*/ 	.word	0xffffffff


	//   ....[67]....
        /*0158*/ 	.word	0xffffffff


	//   ....[68]....
        /*015c*/ 	.word	0xffffffff


	//   ....[69]....
        /*0160*/ 	.word	0xffffffff


	//   ....[70]....
        /*0164*/ 	.word	0xffffffff


	//   ....[71]....
        /*0168*/ 	.word	0xffffffff


	//   ....[72]....
        /*016c*/ 	.word	0xffffffff


	//   ....[73]....
        /*0170*/ 	.word	0xffffffff


	//   ....[74]....
        /*0174*/ 	.word	0xffffffff


	//   ....[75]....
        /*0178*/ 	.word	0xffffffff


	//   ....[76]....
        /*017c*/ 	.word	0xffffffff


	//   ....[77]....
        /*0180*/ 	.word	0xffffffff


	//   ....[78]....
        /*0184*/ 	.word	0xffffffff


	//   ....[79]....
        /*0188*/ 	.word	0xffffffff


	//   ....[80]....
        /*018c*/ 	.word	0xffffffff


	//   ....[81]....
        /*0190*/ 	.word	0xffffffff


	//   ....[82]....
        /*0194*/ 	.word	0xffffffff


	//   ....[83]....
        /*0198*/ 	.word	0xffffffff


	//   ....[84]....
        /*019c*/ 	.word	0xffffffff


	//   ....[85]....
        /*01a0*/ 	.word	0xffffffff


	//   ....[86]....
        /*01a4*/ 	.word	0xffffffff


	//   ....[87]....
        /*01a8*/ 	.word	0xffffffff


	//   ....[88]....
        /*01ac*/ 	.word	0xffffffff


	//   ....[89]....
        /*01b0*/ 	.word	0xffffffff


	//   ....[90]....
        /*01b4*/ 	.word	0xffffffff


	//   ....[91]....
        /*01b8*/ 	.word	0xffffffff


	//   ....[92]....
        /*01bc*/ 	.word	0xffffffff


	//   ....[93]....
        /*01c0*/ 	.word	0xffffffff


	//   ....[94]....
        /*01c4*/ 	.word	0xffffffff


	//   ....[95]....
        /*01c8*/ 	.word	0xffffffff


	//----- nvinfo : EIATTR_COOP_GROUP_INSTR_OFFSETS
	.align		4
.L_15:
        /*01cc*/ 	.byte	0x04, 0x28
        /*01ce*/ 	.short	(.L_17 - .L_16)


	//   ....[0]....
.L_16:
        /*01d0*/ 	.word	0x00000f60


	//   ....[1]....
        /*01d4*/ 	.word	0x00000fc0


	//   ....[2]....
        /*01d8*/ 	.word	0x00000fd0


	//   ....[3]....
        /*01dc*/ 	.word	0x00001020


	//   ....[4]....
        /*01e0*/ 	.word	0x00001070


	//   ....[5]....
        /*01e4*/ 	.word	0x00001080


	//   ....[6]....
        /*01e8*/ 	.word	0x000010d0


	//   ....[7]....
        /*01ec*/ 	.word	0x00001120


	//   ....[8]....
        /*01f0*/ 	.word	0x00001130


	//   ....[9]....
        /*01f4*/ 	.word	0x00001170


	//   ....[10]....
        /*01f8*/ 	.word	0x000011d0


	//   ....[11]....
        /*01fc*/ 	.word	0x000011e0


	//   ....[12]....
        /*0200*/ 	.word	0x00001230


	//   ....[13]....
        /*0204*/ 	.word	0x00001280


	//   ....[14]....
        /*0208*/ 	.word	0x00001290


	//   ....[15]....
        /*020c*/ 	.word	0x000012d0


	//   ....[16]....
        /*0210*/ 	.word	0x00001330


	//   ....[17]....
        /*0214*/ 	.word	0x00001340


	//   ....[18]....
        /*0218*/ 	.word	0x00001380


	//   ....[19]....
        /*021c*/ 	.word	0x000013f0


	//   ....[20]....
        /*0220*/ 	.word	0x00001400


	//   ....[21]....
        /*0224*/ 	.word	0x00001440


	//   ....[22]....
        /*0228*/ 	.word	0x000014d0


	//   ....[23]....
        /*022c*/ 	.word	0x000014e0


	//   ....[24]....
        /*0230*/ 	.word	0x00001560


	//   ....[25]....
        /*0234*/ 	.word	0x000015e0


	//   ....[26]....
        /*0238*/ 	.word	0x000015f0


	//   ....[27]....
        /*023c*/ 	.word	0x00001660


	//   ....[28]....
        /*0240*/ 	.word	0x000016d0


	//   ....[29]....
        /*0244*/ 	.word	0x000016e0


	//   ....[30]....
        /*0248*/ 	.word	0x00001750


	//   ....[31]....
        /*024c*/ 	.word	0x000017c0


	//   ....[32]....
        /*0250*/ 	.word	0x000017d0


	//   ....[33]....
        /*0254*/ 	.word	0x00001840


	//   ....[34]....
        /*0258*/ 	.word	0x000018b0


	//   ....[35]....
        /*025c*/ 	.word	0x000018c0


	//   ....[36]....
        /*0260*/ 	.word	0x00001930


	//   ....[37]....
        /*0264*/ 	.word	0x000019a0


	//   ....[38]....
        /*0268*/ 	.word	0x000019b0


	//   ....[39]....
        /*026c*/ 	.word	0x00001a20


	//   ....[40]....
        /*0270*/ 	.word	0x00001a90


	//   ....[41]....
        /*0274*/ 	.word	0x00001aa0


	//   ....[42]....
        /*0278*/ 	.word	0x00001b10


	//   ....[43]....
        /*027c*/ 	.word	0x00001b80


	//   ....[44]....
        /*0280*/ 	.word	0x00001b90


	//   ....[45]....
        /*0284*/ 	.word	0x00001c00


	//   ....[46]....
        /*0288*/ 	.word	0x00001c70


	//   ....[47]....
        /*028c*/ 	.word	0x00001c80


	//   ....[48]....
        /*0290*/ 	.word	0x00001cf0


	//   ....[49]....
        /*0294*/ 	.word	0x00001d60


	//   ....[50]....
        /*0298*/ 	.word	0x00001d70


	//   ....[51]....
        /*029c*/ 	.word	0x00001de0


	//   ....[52]....
        /*02a0*/ 	.word	0x00001e50


	//   ....[53]....
        /*02a4*/ 	.word	0x00001e60


	//   ....[54]....
        /*02a8*/ 	.word	0x00001ed0


	//   ....[55]....
        /*02ac*/ 	.word	0x00001f40


	//   ....[56]....
        /*02b0*/ 	.word	0x00001f50


	//   ....[57]....
        /*02b4*/ 	.word	0x00001fc0


	//   ....[58]....
        /*02b8*/ 	.word	0x00002030


	//   ....[59]....
        /*02bc*/ 	.word	0x00002040


	//   ....[60]....
        /*02c0*/ 	.word	0x000020b0


	//   ....[61]....
        /*02c4*/ 	.word	0x00002120


	//   ....[62]....
        /*02c8*/ 	.word	0x00002130


	//   ....[63]....
        /*02cc*/ 	.word	0x000021a0


	//   ....[64]....
        /*02d0*/ 	.word	0x00002210


	//   ....[65]....
        /*02d4*/ 	.word	0x00002220


	//   ....[66]....
        /*02d8*/ 	.word	0x00002290


	//   ....[67]....
        /*02dc*/ 	.word	0x00002300


	//   ....[68]....
        /*02e0*/ 	.word	0x00002310


	//   ....[69]....
        /*02e4*/ 	.word	0x00002380


	//   ....[70]....
        /*02e8*/ 	.word	0x000023f0


	//   ....[71]....
        /*02ec*/ 	.word	0x00002400


	//   ....[72]....
        /*02f0*/ 	.word	0x00002470


	//   ....[73]....
        /*02f4*/ 	.word	0x000024e0


	//   ....[74]....
        /*02f8*/ 	.word	0x000024f0


	//   ....[75]....
        /*02fc*/ 	.word	0x00002560


	//   ....[76]....
        /*0300*/ 	.word	0x000025d0


	//   ....[77]....
        /*0304*/ 	.word	0x000025e0


	//   ....[78]....
        /*0308*/ 	.word	0x00002650


	//   ....[79]....
        /*030c*/ 	.word	0x000026c0


	//   ....[80]....
        /*0310*/ 	.word	0x000026d0


	//   ....[81]....
        /*0314*/ 	.word	0x00002740


	//   ....[82]....
        /*0318*/ 	.word	0x000027b0


	//   ....[83]....
        /*031c*/ 	.word	0x000027c0


	//   ....[84]....
        /*0320*/ 	.word	0x00002830


	//   ....[85]....
        /*0324*/ 	.word	0x000028a0


	//   ....[86]....
        /*0328*/ 	.word	0x000028b0


	//   ....[87]....
        /*032c*/ 	.word	0x00002920


	//   ....[88]....
        /*0330*/ 	.word	0x000029a0


	//   ....[89]....
        /*0334*/ 	.word	0x000029b0


	//   ....[90]....
        /*0338*/ 	.word	0x000029f0


	//   ....[91]....
        /*033c*/ 	.word	0x00002a50


	//   ....[92]....
        /*0340*/ 	.word	0x00002a60


	//   ....[93]....
        /*0344*/ 	.word	0x00002ab0


	//   ....[94]....
        /*0348*/ 	.word	0x00002cf0


	//   ....[95]....
        /*034c*/ 	.word	0x00002d00


	//----- nvinfo : EIATTR_VRC_CTA_INIT_COUNT
	.align		4
.L_17:
        /*0350*/ 	.byte	0x02, 0x4a
	.zero		1
	.zero		1


	//----- nvinfo : EIATTR_EXIT_INSTR_OFFSETS
	.align		4
        /*0354*/ 	.byte	0x04, 0x1c
        /*0356*/ 	.short	(.L_19 - .L_18)


	//   ....[0]....
.L_18:
        /*0358*/ 	.word	0x00002d30


	//----- nvinfo : EIATTR_CRS_STACK_SIZE
	.align		4
.L_19:
        /*035c*/ 	.byte	0x04, 0x1e
        /*035e*/ 	.short	(.L_21 - .L_20)
.L_20:
        /*0360*/ 	.word	0x00000000


	//----- nvinfo : EIATTR_CBANK_PARAM_SIZE
	.align		4
.L_21:
        /*0364*/ 	.byte	0x03, 0x19
        /*0366*/ 	.short	0x0018


	//----- nvinfo : EIATTR_PARAM_CBANK
	.align		4
        /*0368*/ 	.byte	0x04, 0x0a
        /*036a*/ 	.short	(.L_23 - .L_22)
	.align		4
.L_22:
        /*036c*/ 	.word	index@(.nv.constant0._Z14decode_shufflePhP6__halfS1_)
        /*0370*/ 	.short	0x0380
        /*0372*/ 	.short	0x0018


	//----- nvinfo : EIATTR_SW_WAR
	.align		4
.L_23:
        /*0374*/ 	.byte	0x04, 0x36
        /*0376*/ 	.short	(.L_25 - .L_24)
.L_24:
        /*0378*/ 	.word	0x00000008
.L_25:


//--------------------- .nv.callgraph             --------------------------
	.section	.nv.callgraph,"",@"SHT_CUDA_CALLGRAPH"
	.align	4
	.sectionentsize	8
	.align		4
        /*0000*/ 	.word	0x00000000
	.align		4
        /*0004*/ 	.word	0xffffffff
	.align		4
        /*0008*/ 	.word	0x00000000
	.align		4
        /*000c*/ 	.word	0xfffffffe
	.align		4
        /*0010*/ 	.word	0x00000000
	.align		4
        /*0014*/ 	.word	0xfffffffd
	.align		4
        /*0018*/ 	.word	0x00000000
	.align		4
        /*001c*/ 	.word	0xfffffffc


//--------------------- .text._Z14decode_shufflePhP6__halfS1_ --------------------------
	.section	.text._Z14decode_shufflePhP6__halfS1_,"ax",@progbits
	.align	128
        .global         _Z14decode_shufflePhP6__halfS1_
        .type           _Z14decode_shufflePhP6__halfS1_,@function
        .size           _Z14decode_shufflePhP6__halfS1_,(.L_x_11 - _Z14decode_shufflePhP6__halfS1_)
        .other          _Z14decode_shufflePhP6__halfS1_,@"STO_CUDA_ENTRY STV_DEFAULT"
_Z14decode_shufflePhP6__halfS1_:
.text._Z14decode_shufflePhP6__halfS1_:
[----:B------:R-:W0:Y:S01]  /*0000*/  LDC R1, c[0x0][0x37c] ;  /* 0x0000df00ff017b82 */ /* 0x000e220000000800 */
[----:B------:R-:W1:Y:S07]  /*0010*/  S2R R0, SR_TID.X ;  /* 0x0000000000007919 */ /* 0x000e6e0000002100 */
[----:B------:R-:W2:Y:S01]  /*0020*/  LDC.64 R4, c[0x0][0x388] ;  /* 0x0000e200ff047b82 */ /* 0x000ea20000000a00 */
[----:B------:R-:W3:Y:S01]  /*0030*/  LDCU.64 UR8, c[0x0][0x358] ;  /* 0x00006b00ff0877ac */ /* 0x000ee20008000a00 */
[----:B0-----:R-:W-:Y:S01]  /*0040*/  VIADD R1, R1, 0xfffffff8 ;  /* 0xfffffff801017836 */ /* 0x001fe20000000000 */
[----:B------:R-:W1:Y:S05]  /*0050*/  S2R R3, SR_CTAID.X ;  /* 0x0000000000037919 */ /* 0x000e6a0000002500 */
[----:B------:R-:W0:Y:S01]  /*0060*/  S2UR UR7, SR_CgaCtaId ;  /* 0x00000000000779c3 */ /* 0x000e220000008800 */
[----:B------:R-:W-:Y:S01]  /*0070*/  UMOV UR5, 0x400 ;  /* 0x0000040000057882 */ /* 0x000fe20000000000 */
[----:B------:R-:W4:Y:S01]  /*0080*/  LDCU.64 UR10, c[0x0][0x380] ;  /* 0x00007000ff0a77ac */ /* 0x000f220008000a00 */
[----:B------:R-:W0:Y:S01]  /*0090*/  LDCU.64 UR12, c[0x0][0x380] ;  /* 0x00007000ff0c77ac */ /* 0x000e220008000a00 */
[----:B-1----:R-:W-:-:S04]  /*00a0*/  IMAD R7, R3, 0x100, R0 ;  /* 0x0000010003077824 */ /* 0x002fc800078e0200 */
[----:B------:R-:W-:-:S04]  /*00b0*/  IMAD.SHL.U32 R7, R7, 0x8, RZ ;  /* 0x0000000807077824 */ /* 0x000fc800078e00ff */
[----:B--2---:R-:W-:-:S06]  /*00c0*/  IMAD.WIDE.U32 R4, R7, 0x2, R4 ;  /* 0x0000000207047825 */ /* 0x004fcc00078e0004 */
[----:B---3--:R-:W2:Y:S01]  /*00d0*/  LDG.E.128 R4, desc[UR8][R4.64] ;  /* 0x0000000804047981 */ /* 0x008ea2000c1e1d00 */
[----:B0-----:R-:W-:Y:S01]  /*00e0*/  ULEA UR6, UR7, UR5, 0x18 ;  /* 0x0000000507067291 */ /* 0x001fe2000f8ec0ff */
[C---:B------:R-:W-:Y:S01]  /*00f0*/  ISETP.GT.AND P0, PT, R0.reuse, 0xfff, PT ;  /* 0x00000fff0000780c */ /* 0x040fe20003f04270 */
[----:B------:R-:W-:Y:S04]  /*0100*/  BSSY.RECONVERGENT B0, `(.L_x_0) ;  /* 0x00000c7000007945 */ /* 0x000fe80003800200 */
[----:B------:R-:W-:-:S05]  /*0110*/  LEA R2, R0, UR6, 0x4 ;  /* 0x0000000600027c11 */ /* 0x000fca000f8e20ff */
[----:B--2---:R0:W-:Y:S03]  /*0120*/  STS.128 [R2], R4 ;  /* 0x0000000402007388 */ /* 0x0041e60000000c00 */
[----:B----4-:R-:W-:Y:S05]  /*0130*/  @P0 BRA `(.L_x_1) ;  /* 0x0000000c000c0947 */ /* 0x010fea0003800000 */
[C---:B0-----:R-:W-:Y:S01]  /*0140*/  VIMNMX R5, PT, PT, R0.reuse, 0xf00, !PT ;  /* 0x00000f0000057848 */ /* 0x041fe20007fe0100 */
[----:B------:R-:W-:Y:S01]  /*0150*/  BSSY.RECONVERGENT B1, `(.L_x_2) ;  /* 0x0000017000017945 */ /* 0x000fe20003800200 */
[----:B------:R-:W-:Y:S01]  /*0160*/  SHF.L.U32 R7, R3, 0x1, RZ ;  /* 0x0000000103077819 */ /* 0x000fe200000006ff */
[----:B------:R-:W-:Y:S01]  /*0170*/  IMAD.MOV.U32 R8, RZ, RZ, R0 ;  /* 0x000000ffff087224 */ /* 0x000fe200078e0000 */
[----:B------:R-:W-:-:S04]  /*0180*/  IADD3 R5, PT, PT, -R0, 0xff, R5 ;  /* 0x000000ff00057810 */ /* 0x000fc80007ffe105 */
[C---:B------:R-:W-:Y:S02]  /*0190*/  LEA.HI R2, R5.reuse, 0x1, RZ, 0x18 ;  /* 0x0000000105027811 */ /* 0x040fe400078fc0ff */
[----:B------:R-:W-:Y:S02]  /*01a0*/  ISETP.GE.U32.AND P1, PT, R5, 0x300, PT ;  /* 0x000003000500780c */ /* 0x000fe40003f26070 */
[----:B------:R-:W-:-:S13]  /*01b0*/  LOP3.LUT P0, R2, R2, 0x3, RZ, 0xc0, !PT ;  /* 0x0000000302027812 */ /* 0x000fda000780c0ff */
[----:B------:R-:W-:Y:S05]  /*01c0*/  @!P0 BRA `(.L_x_3) ;  /* 0x00000000003c8947 */ /* 0x000fea0003800000 */
[----:B------:R-:W-:Y:S01]  /*01d0*/  UIADD3 UR4, UPT, UPT, UR5, 0x1000, URZ ;  /* 0x0000100005047890 */ /* 0x000fe2000fffe0ff */
[----:B------:R-:W-:Y:S02]  /*01e0*/  IMAD R9, R0, 0x400, R7 ;  /* 0x0000040000097824 */ /* 0x000fe400078e0207 */
[----:B------:R-:W-:Y:S01]  /*01f0*/  IMAD.MOV.U32 R8, RZ, RZ, R0 ;  /* 0x000000ffff087224 */ /* 0x000fe200078e0000 */
[----:B------:R-:W-:-:S06]  /*0200*/  ULEA UR4, UR7, UR4, 0x18 ;  /* 0x0000000407047291 */ /* 0x000fcc000f8ec0ff */
[----:B------:R-:W-:-:S07]  /*0210*/  LEA R6, R0, UR4, 0x1 ;  /* 0x0000000400067c11 */ /* 0x000fce000f8e08ff */
.L_x_4:
[----:B------:R-:W-:-:S04]  /*0220*/  IADD3 R4, P0, PT, R9, UR10, RZ ;  /* 0x0000000a09047c10 */ /* 0x000fc8000ff1e0ff */
[----:B------:R-:W-:-:S06]  /*0230*/  IADD3.X R5, PT, PT, RZ, UR11, RZ, P0, !PT ;  /* 0x0000000bff057c10 */ /* 0x000fcc00087fe4ff */
[----:B------:R-:W2:Y:S01]  /*0240*/  LDG.E.U16 R5, desc[UR8][R4.64] ;  /* 0x0000000804057981 */ /* 0x000ea2000c1e1500 */
[----:B------:R-:W-:Y:S02]  /*0250*/  VIADD R2, R2, 0xffffffff ;  /* 0xffffffff02027836 */ /* 0x000fe40000000000 */
[----:B------:R-:W-:Y:S02]  /*0260*/  VIADD R8, R8, 0x100 ;  /* 0x0000010008087836 */ /* 0x000fe40000000000 */
[----:B------:R-:W-:Y:S01]  /*0270*/  VIADD R9, R9, 0x40000 ;  /* 0x0004000009097836 */ /* 0x000fe20000000000 */
[----:B------:R-:W-:Y:S01]  /*0280*/  ISETP.NE.AND P0, PT, R2, RZ, PT ;  /* 0x000000ff0200720c */ /* 0x000fe20003f05270 */
[----:B--2---:R0:W-:Y:S02]  /*0290*/  STS.U16 [R6], R5 ;  /* 0x0000000506007388 */ /* 0x0041e40000000400 */
[----:B0-----:R-:W-:-:S10]  /*02a0*/  IADD3 R6, PT, PT, R6, 0x200, RZ ;  /* 0x0000020006067810 */ /* 0x001fd40007ffe0ff */
[----:B------:R-:W-:Y:S05]  /*02b0*/  @P0 BRA `(.L_x_4) ;  /* 0xfffffffc00d80947 */ /* 0x000fea000383ffff */
.L_x_3:
[----:B------:R-:W-:Y:S05]  /*02c0*/  BSYNC.RECONVERGENT B1 ;  /* 0x0000000000017941 */ /* 0x000fea0003800200 */
.L_x_2:
[----:B------:R-:W-:Y:S05]  /*02d0*/  @!P1 BRA `(.L_x_1) ;  /* 0x0000000800a49947 */ /* 0x000fea0003800000 */
[----:B------:R-:W-:Y:S01]  /*02e0*/  VIADD R6, R8, 0xfffffc00 ;  /* 0xfffffc0008067836 */ /* 0x000fe20000000000 */
[----:B------:R-:W-:Y:S01]  /*02f0*/  UIADD3 UR4, UPT, UPT, UR5, 0x1000, URZ ;  /* 0x0000100005047890 */ /* 0x000fe2000fffe0ff */
[----:B------:R-:W-:Y:S01]  /*0300*/  BSSY.RECONVERGENT B1, `(.L_x_5) ;  /* 0x0000060000017945 */ /* 0x000fe20003800200 */
[----:B------:R-:W-:Y:S02]  /*0310*/  PLOP3.LUT P0, PT, PT, PT, PT, 0x80, 0x8 ;  /* 0x000000000008781c */ /* 0x000fe40003f0f070 */
[----:B------:R-:W-:Y:S01]  /*0320*/  IADD3 R2, PT, PT, -R6, 0xc00, RZ ;  /* 0x00000c0006027810 */ /* 0x000fe20007ffe1ff */
[----:B------:R-:W-:-:S03]  /*0330*/  ULEA UR4, UR7, UR4, 0x18 ;  /* 0x0000000407047291 */ /* 0x000fc6000f8ec0ff */
[----:B------:R-:W-:Y:S01]  /*0340*/  ISETP.GT.AND P1, PT, R2, 0xc00, PT ;  /* 0x00000c000200780c */ /* 0x000fe20003f24270 */
[C---:B------:R-:W-:Y:S02]  /*0350*/  IMAD R2, R8.reuse, 0x400, R7 ;  /* 0x0000040008027824 */ /* 0x040fe400078e0207 */
[----:B------:R-:W-:Y:S02]  /*0360*/  LEA R4, R8, UR4, 0x1 ;  /* 0x0000000408047c11 */ /* 0x000fe4000f8e08ff */
[C---:B------:R-:W-:Y:S01]  /*0370*/  VIADD R5, R2.reuse, 0xc0000 ;  /* 0x000c000002057836 */ /* 0x040fe20000000000 */
[----:B------:R-:W-:Y:S02]  /*0380*/  IADD3 R2, PT, PT, R2, 0x40000, RZ ;  /* 0x0004000002027810 */ /* 0x000fe40007ffe0ff */
[----:B------:R-:W-:-:S05]  /*0390*/  VIADD R4, R4, 0x400 ;  /* 0x0000040004047836 */ /* 0x000fca0000000000 */
[----:B------:R-:W-:Y:S05]  /*03a0*/  @!P1 BRA `(.L_x_6) ;  /* 0x0000000400549947 */ /* 0x000fea0003800000 */
[----:B------:R-:W-:-:S13]  /*03b0*/  PLOP3.LUT P0, PT, PT, PT, PT, 0x8, 0x80 ;  /* 0x000000000080781c */ /* 0x000fda0003f0e170 */
.L_x_7:
[----:B------:R-:W-:Y:S01]  /*03c0*/  IADD3 R10, P1, PT, R2, UR12, RZ ;  /* 0x0000000c020a7c10 */ /* 0x000fe2000ff3e0ff */
[C---:B------:R-:W-:Y:S01]  /*03d0*/  VIADD R16, R5.reuse, 0xfff40000 ;  /* 0xfff4000005107836 */ /* 0x040fe20000000000 */
[C---:B------:R-:W-:Y:S01]  /*03e0*/  IADD3 R12, P2, PT, R5.reuse, UR12, RZ ;  /* 0x0000000c050c7c10 */ /* 0x040fe2000ff5e0ff */
[C---:B------:R-:W-:Y:S01]  /*03f0*/  VIADD R22, R5.reuse, 0x100000 ;  /* 0x0010000005167836 */ /* 0x040fe20000000000 */
[C---:B------:R-:W-:Y:S01]  /*0400*/  IADD3 R8, PT, PT, R5.reuse, -0x40000, RZ ;  /* 0xfffc000005087810 */ /* 0x040fe20007ffe0ff */
[----:B------:R-:W-:Y:S01]  /*0410*/  IMAD.X R11, RZ, RZ, UR13, P1 ;  /* 0x0000000dff0b7e24 */ /* 0x000fe200088e06ff */
[----:B------:R-:W-:Y:S01]  /*0420*/  IADD3 R16, P1, PT, R16, UR12, RZ ;  /* 0x0000000c10107c10 */ /* 0x000fe2000ff3e0ff */
[----:B------:R-:W-:Y:S01]  /*0430*/  IMAD.X R13, RZ, RZ, UR13, P2 ;  /* 0x0000000dff0d7e24 */ /* 0x000fe200090e06ff */
[----:B------:R-:W-:Y:S01]  /*0440*/  IADD3 R8, P2, PT, R8, UR12, RZ ;  /* 0x0000000c08087c10 */ /* 0x000fe2000ff5e0ff */
[----:B------:R-:W-:Y:S02]  /*0450*/  VIADD R20, R5, 0x40000 ;  /* 0x0004000005147836 */ /* 0x000fe40000000000 */
[----:B------:R-:W-:Y:S01]  /*0460*/  IMAD.X R17, RZ, RZ, UR13, P1 ;  /* 0x0000000dff117e24 */ /* 0x000fe200088e06ff */
[----:B------:R-:W-:-:S02]  /*0470*/  IADD3 R22, P1, PT, R22, UR12, RZ ;  /* 0x0000000c16167c10 */ /* 0x000fc4000ff3e0ff */
[----:B------:R-:W-:Y:S01]  /*0480*/  IADD3 R24, PT, PT, R2, 0x100000, RZ ;  /* 0x0010000002187810 */ /* 0x000fe20007ffe0ff */
[----:B------:R-:W-:Y:S01]  /*0490*/  IMAD.X R9, RZ, RZ, UR13, P2 ;  /* 0x0000000dff097e24 */ /* 0x000fe200090e06ff */
[----:B------:R0:W2:Y:S01]  /*04a0*/  LDG.E.U16 R11, desc[UR8][R10.64] ;  /* 0x000000080a0b7981 */ /* 0x0000a2000c1e1500 */
[----:B------:R-:W-:Y:S01]  /*04b0*/  IMAD.X R23, RZ, RZ, UR13, P1 ;  /* 0x0000000dff177e24 */ /* 0x000fe200088e06ff */
[----:B------:R-:W-:Y:S02]  /*04c0*/  IADD3 R24, P2, PT, R24, UR12, RZ ;  /* 0x0000000c18187c10 */ /* 0x000fe4000ff5e0ff */
[----:B------:R-:W-:Y:S01]  /*04d0*/  IADD3 R20, P1, PT, R20, UR12, RZ ;  /* 0x0000000c14147c10 */ /* 0x000fe2000ff3e0ff */
[----:B------:R1:W3:Y:S01]  /*04e0*/  LDG.E.U16 R7, desc[UR8][R16.64] ;  /* 0x0000000810077981 */ /* 0x0002e2000c1e1500 */
[C---:B------:R-:W-:Y:S01]  /*04f0*/  IADD3 R14, PT, PT, R5.reuse, 0xc0000, RZ ;  /* 0x000c0000050e7810 */ /* 0x040fe20007ffe0ff */
[C---:B------:R-:W-:Y:S01]  /*0500*/  VIADD R28, R5.reuse, 0x140000 ;  /* 0x00140000051c7836 */ /* 0x040fe20000000000 */
[----:B------:R-:W-:Y:S01]  /*0510*/  IADD3 R18, PT, PT, R2, 0x200000, RZ ;  /* 0x0020000002127810 */ /* 0x000fe20007ffe0ff */
[----:B------:R-:W4:Y:S01]  /*0520*/  LDG.E.U16 R9, desc[UR8][R8.64] ;  /* 0x0000000808097981 */ /* 0x000f22000c1e1500 */
[----:B0-----:R-:W-:-:S02]  /*0530*/  VIADD R10, R5, 0x200000 ;  /* 0x00200000050a7836 */ /* 0x001fc40000000000 */
[----:B------:R-:W-:Y:S01]  /*0540*/  IMAD.X R25, RZ, RZ, UR13, P2 ;  /* 0x0000000dff197e24 */ /* 0x000fe200090e06ff */
[----:B------:R-:W-:Y:S01]  /*0550*/  IADD3 R14, P2, PT, R14, UR12, RZ ;  /* 0x0000000c0e0e7c10 */ /* 0x000fe2000ff5e0ff */
[----:B------:R-:W-:Y:S01]  /*0560*/  IMAD.X R21, RZ, RZ, UR13, P1 ;  /* 0x0000000dff157e24 */ /* 0x000fe200088e06ff */
[----:B-1----:R-:W-:Y:S01]  /*0570*/  IADD3 R16, P1, PT, R10, UR12, RZ ;  /* 0x0000000c0a107c10 */ /* 0x002fe2000ff3e0ff */
[----:B------:R-:W5:Y:S02]  /*0580*/  LDG.E.U16 R13, desc[UR8][R12.64] ;  /* 0x000000080c0d7981 */ /* 0x000f64000c1e1500 */
[----:B------:R-:W-:Y:S01]  /*0590*/  IMAD.X R15, RZ, RZ, UR13, P2 ;  /* 0x0000000dff0f7e24 */ /* 0x000fe200090e06ff */
[----:B------:R-:W-:Y:S01]  /*05a0*/  IADD3 R18, P2, PT, R18, UR12, RZ ;  /* 0x0000000c12127c10 */ /* 0x000fe2000ff5e0ff */
[----:B------:R0:W5:Y:S01]  /*05b0*/  LDG.E.U16 R8, desc[UR8][R20.64] ;  /* 0x0000000814087981 */ /* 0x000162000c1e1500 */
[----:B------:R-:W-:Y:S01]  /*05c0*/  IMAD.X R17, RZ, RZ, UR13, P1 ;  /* 0x0000000dff117e24 */ /* 0x000fe200088e06ff */
[----:B------:R-:W-:-:S02]  /*05d0*/  IADD3 R28, P1, PT, R28, UR12, RZ ;  /* 0x0000000c1c1c7c10 */ /* 0x000fc4000ff3e0ff */
[----:B------:R1:W5:Y:S01]  /*05e0*/  LDG.E.U16 R27, desc[UR8][R24.64] ;  /* 0x00000008181b7981 */ /* 0x000362000c1e1500 */
[----:B------:R-:W-:-:S03]  /*05f0*/  IADD3.X R19, PT, PT, RZ, UR13, RZ, P2, !PT ;  /* 0x0000000dff137c10 */ /* 0x000fc600097fe4ff */
[----:B------:R1:W5:Y:S01]  /*0600*/  LDG.E.U16 R10, desc[UR8][R14.64] ;  /* 0x000000080e0a7981 */ /* 0x000362000c1e1500 */
[----:B0-----:R-:W-:-:S03]  /*0610*/  VIADD R20, R5, 0x300000 ;  /* 0x0030000005147836 */ /* 0x001fc60000000000 */
[----:B------:R0:W5:Y:S01]  /*0620*/  LDG.E.U16 R12, desc[UR8][R16.64] ;  /* 0x00000008100c7981 */ /* 0x000162000c1e1500 */
[C---:B-1----:R-:W-:Y:S02]  /*0630*/  VIADD R24, R5.reuse, 0x1c0000 ;  /* 0x001c000005187836 */ /* 0x042fe40000000000 */
[----:B------:R-:W-:Y:S01]  /*0640*/  IMAD.X R29, RZ, RZ, UR13, P1 ;  /* 0x0000000dff1d7e24 */ /* 0x000fe200088e06ff */
[----:B------:R-:W5:Y:S01]  /*0650*/  LDG.E.U16 R23, desc[UR8][R22.64] ;  /* 0x0000000816177981 */ /* 0x000f62000c1e1500 */
[----:B------:R-:W-:Y:S01]  /*0660*/  IADD3 R14, P2, PT, R20, UR12, RZ ;  /* 0x0000000c140e7c10 */ /* 0x000fe2000ff5e0ff */
[C---:B------:R-:W-:Y:S01]  /*0670*/  VIADD R20, R5.reuse, 0x240000 ;  /* 0x0024000005147836 */ /* 0x040fe20000000000 */
[----:B------:R-:W-:Y:S01]  /*0680*/  IADD3 R24, P1, PT, R24, UR12, RZ ;  /* 0x0000000c18187c10 */ /* 0x000fe2000ff3e0ff */
[----:B0-----:R-:W-:Y:S01]  /*0690*/  VIADD R17, R5, 0x2c0000 ;  /* 0x002c000005117836 */ /* 0x001fe20000000000 */
[----:B------:R-:W-:Y:S01]  /*06a0*/  IADD3 R21, PT, PT, R2, 0x300000, RZ ;  /* 0x0030000002157810 */ /* 0x000fe20007ffe0ff */
[----:B------:R-:W5:Y:S01]  /*06b0*/  LDG.E.U16 R29, desc[UR8][R28.64] ;  /* 0x000000081c1d7981 */ /* 0x000f62000c1e1500 */
[----:B------:R-:W-:Y:S01]  /*06c0*/  IADD3.X R15, PT, PT, RZ, UR13, RZ, P2, !PT ;  /* 0x0000000dff0f7c10 */ /* 0x000fe200097fe4ff */
[----:B------:R-:W-:-:S02]  /*06d0*/  IMAD.X R25, RZ, RZ, UR13, P1 ;  /* 0x0000000dff197e24 */ /* 0x000fc400088e06ff */
[----:B------:R0:W5:Y:S01]  /*06e0*/  LDG.E.U16 R22, desc[UR8][R18.64] ;  /* 0x0000000812167981 */ /* 0x000162000c1e1500 */
[----:B------:R-:W-:-:S03]  /*06f0*/  IADD3 R16, P1, PT, R21, UR12, RZ ;  /* 0x0000000c15107c10 */ /* 0x000fc6000ff3e0ff */
[----:B------:R-:W5:Y:S04]  /*0700*/  LDG.E.U16 R25, desc[UR8][R24.64] ;  /* 0x0000000818197981 */ /* 0x000f68000c1e1500 */
[----:B------:R-:W5:Y:S01]  /*0710*/  LDG.E.U16 R15, desc[UR8][R14.64] ;  /* 0x000000080e0f7981 */ /* 0x000f62000c1e1500 */
[----:B0-----:R-:W-:Y:S02]  /*0720*/  IADD3 R18, P2, PT, R20, UR12, RZ ;  /* 0x0000000c14127c10 */ /* 0x001fe4000ff5e0ff */
[----:B------:R-:W-:Y:S01]  /*0730*/  IADD3 R20, P3, PT, R17, UR12, RZ ;  /* 0x0000000c11147c10 */ /* 0x000fe2000ff7e0ff */
[----:B------:R-:W-:Y:S02]  /*0740*/  IMAD.X R17, RZ, RZ, UR13, P1 ;  /* 0x0000000dff117e24 */ /* 0x000fe400088e06ff */
[----:B------:R-:W-:-:S02]  /*0750*/  IMAD.X R19, RZ, RZ, UR13, P2 ;  /* 0x0000000dff137e24 */ /* 0x000fc400090e06ff */
[----:B------:R-:W-:Y:S02]  /*0760*/  IMAD.X R21, RZ, RZ, UR13, P3 ;  /* 0x0000000dff157e24 */ /* 0x000fe400098e06ff */
[----:B------:R-:W5:Y:S04]  /*0770*/  LDG.E.U16 R17, desc[UR8][R16.64] ;  /* 0x0000000810117981 */ /* 0x000f68000c1e1500 */
[----:B------:R-:W5:Y:S04]  /*0780*/  LDG.E.U16 R19, desc[UR8][R18.64] ;  /* 0x0000000812137981 */ /* 0x000f68000c1e1500 */
[----:B------:R-:W5:Y:S01]  /*0790*/  LDG.E.U16 R21, desc[UR8][R20.64] ;  /* 0x0000000814157981 */ /* 0x000f62000c1e1500 */
[----:B------:R-:W-:-:S04]  /*07a0*/  IADD3 R6, PT, PT, R6, 0x1000, RZ ;  /* 0x0000100006067810 */ /* 0x000fc80007ffe0ff */
[----:B------:R-:W-:Y:S01]  /*07b0*/  ISETP.GE.AND P1, PT, R6, RZ, PT ;  /* 0x000000ff0600720c */ /* 0x000fe20003f26270 */
[----:B------:R-:W-:Y:S02]  /*07c0*/  VIADD R2, R2, 0x400000 ;  /* 0x0040000002027836 */ /* 0x000fe40000000000 */
[----:B------:R-:W-:Y:S01]  /*07d0*/  VIADD R5, R5, 0x400000 ;  /* 0x0040000005057836 */ /* 0x000fe20000000000 */
[----:B--2---:R-:W-:Y:S04]  /*07e0*/  STS.U16 [R4+-0x200], R11 ;  /* 0xfffe000b04007388 */ /* 0x004fe80000000400 */
[----:B---3--:R-:W-:Y:S04]  /*07f0*/  STS.U16 [R4+-0x400], R7 ;  /* 0xfffc000704007388 */ /* 0x008fe80000000400 */
[----:B----4-:R-:W-:Y:S04]  /*0800*/  STS.U16 [R4], R9 ;  /* 0x0000000904007388 */ /* 0x010fe80000000400 */
[----:B-----5:R-:W-:Y:S04]  /*0810*/  STS.U16 [R4+0x200], R13 ;  /* 0x0002000d04007388 */ /* 0x020fe80000000400 */
[----:B------:R-:W-:Y:S04]  /*0820*/  STS.U16 [R4+0x400], R8 ;  /* 0x0004000804007388 */ /* 0x000fe80000000400 */
        /* <DEDUP_REMOVED lines=10> */
[----:B------:R0:W-:Y:S02]  /*08d0*/  STS.U16 [R4+0x1800], R21 ;  /* 0x0018001504007388 */ /* 0x0001e40000000400 */
[----:B0-----:R-:W-:Y:S01]  /*08e0*/  IADD3 R4, PT, PT, R4, 0x2000, RZ ;  /* 0x0000200004047810 */ /* 0x001fe20007ffe0ff */
[----:B------:R-:W-:Y:S06]  /*08f0*/  @!P1 BRA `(.L_x_7) ;  /* 0xfffffff800b09947 */ /* 0x000fec000383ffff */
.L_x_6:
[----:B------:R-:W-:Y:S05]  /*0900*/  BSYNC.RECONVERGENT B1 ;  /* 0x0000000000017941 */ /* 0x000fea0003800200 */
.L_x_5:
[----:B------:R-:W-:Y:S01]  /*0910*/  IADD3 R7, PT, PT, -R6, 0xc00, RZ ;  /* 0x00000c0006077810 */ /* 0x000fe20007ffe1ff */
[----:B------:R-:W-:Y:S03]  /*0920*/  BSSY.RECONVERGENT B1, `(.L_x_8) ;  /* 0x000002f000017945 */ /* 0x000fe60003800200 */
[----:B------:R-:W-:-:S13]  /*0930*/  ISETP.GT.AND P1, PT, R7, 0x400, PT ;  /* 0x000004000700780c */ /* 0x000fda0003f24270 */
[----:B------:R-:W-:Y:S05]  /*0940*/  @!P1 BRA `(.L_x_9) ;  /* 0x0000000000b09947 */ /* 0x000fea0003800000 */
[----:B------:R-:W0:Y:S01]  /*0950*/  LDCU.64 UR14, c[0x0][0x380] ;  /* 0x00007000ff0e77ac */ /* 0x000e220008000a00 */
[C---:B------:R-:W-:Y:S02]  /*0960*/  VIADD R8, R5.reuse, 0xfff40000 ;  /* 0xfff4000005087836 */ /* 0x040fe40000000000 */
[C---:B------:R-:W-:Y:S01]  /*0970*/  VIADD R20, R5.reuse, 0xfffc0000 ;  /* 0xfffc000005147836 */ /* 0x040fe20000000000 */
[----:B------:R-:W-:Y:S01]  /*0980*/  IADD3 R12, PT, PT, R2, 0x100000, RZ ;  /* 0x00100000020c7810 */ /* 0x000fe20007ffe0ff */
[C---:B------:R-:W-:Y:S02]  /*0990*/  VIADD R13, R5.reuse, 0xc0000 ;  /* 0x000c0000050d7836 */ /* 0x040fe40000000000 */
[C---:B------:R-:W-:Y:S02]  /*09a0*/  VIADD R11, R5.reuse, 0x100000 ;  /* 0x00100000050b7836 */ /* 0x040fe40000000000 */
[----:B------:R-:W-:Y:S01]  /*09b0*/  VIADD R10, R5, 0x40000 ;  /* 0x00040000050a7836 */ /* 0x000fe20000000000 */
[----:B0-----:R-:W-:-:S02]  /*09c0*/  IADD3 R8, P0, PT, R8, UR14, RZ ;  /* 0x0000000e08087c10 */ /* 0x001fc4000ff1e0ff */
[----:B------:R-:W-:Y:S02]  /*09d0*/  IADD3 R16, P1, PT, R2, UR14, RZ ;  /* 0x0000000e02107c10 */ /* 0x000fe4000ff3e0ff */
[----:B------:R-:W-:Y:S02]  /*09e0*/  IADD3 R20, P2, PT, R20, UR14, RZ ;  /* 0x0000000e14147c10 */ /* 0x000fe4000ff5e0ff */
[----:B------:R-:W-:Y:S01]  /*09f0*/  IADD3.X R9, PT, PT, RZ, UR15, RZ, P0, !PT ;  /* 0x0000000fff097c10 */ /* 0x000fe200087fe4ff */
[----:B------:R-:W-:Y:S01]  /*0a00*/  IMAD.X R17, RZ, RZ, UR15, P1 ;  /* 0x0000000fff117e24 */ /* 0x000fe200088e06ff */
[----:B------:R-:W-:Y:S01]  /*0a10*/  IADD3 R12, P1, PT, R12, UR14, RZ ;  /* 0x0000000e0c0c7c10 */ /* 0x000fe2000ff3e0ff */
[----:B------:R-:W-:Y:S01]  /*0a20*/  IMAD.X R21, RZ, RZ, UR15, P2 ;  /* 0x0000000fff157e24 */ /* 0x000fe200090e06ff */
[----:B------:R-:W-:Y:S01]  /*0a30*/  IADD3 R14, P0, PT, R5, UR14, RZ ;  /* 0x0000000e050e7c10 */ /* 0x000fe2000ff1e0ff */
[----:B------:R0:W2:Y:S03]  /*0a40*/  LDG.E.U16 R7, desc[UR8][R8.64] ;  /* 0x0000000808077981 */ /* 0x0000a6000c1e1500 */
[----:B------:R-:W-:Y:S01]  /*0a50*/  IADD3.X R15, PT, PT, RZ, UR15, RZ, P0, !PT ;  /* 0x0000000fff0f7c10 */ /* 0x000fe200087fe4ff */
[----:B------:R1:W3:Y:S01]  /*0a60*/  LDG.E.U16 R19, desc[UR8][R16.64] ;  /* 0x0000000810137981 */ /* 0x0002e2000c1e1500 */
[----:B------:R-:W-:-:S03]  /*0a70*/  IADD3 R10, P0, PT, R10, UR14, RZ ;  /* 0x0000000e0a0a7c10 */ /* 0x000fc6000ff1e0ff */
[----:B------:R-:W4:Y:S01]  /*0a80*/  LDG.E.U16 R21, desc[UR8][R20.64] ;  /* 0x0000000814157981 */ /* 0x000f22000c1e1500 */
[----:B0-----:R-:W-:Y:S01]  /*0a90*/  IADD3 R8, P2, PT, R13, UR14, RZ ;  /* 0x0000000e0d087c10 */ /* 0x001fe2000ff5e0ff */
[----:B------:R-:W-:Y:S02]  /*0aa0*/  IMAD.X R13, RZ, RZ, UR15, P1 ;  /* 0x0000000fff0d7e24 */ /* 0x000fe400088e06ff */
[----:B------:R-:W5:Y:S01]  /*0ab0*/  LDG.E.U16 R15, desc[UR8][R14.64] ;  /* 0x000000080e0f7981 */ /* 0x000f62000c1e1500 */
[----:B-1----:R-:W-:Y:S01]  /*0ac0*/  IADD3 R16, P1, PT, R11, UR14, RZ ;  /* 0x0000000e0b107c10 */ /* 0x002fe2000ff3e0ff */
[----:B------:R-:W-:Y:S01]  /*0ad0*/  IMAD.X R9, RZ, RZ, UR15, P2 ;  /* 0x0000000fff097e24 */ /* 0x000fe200090e06ff */
[----:B------:R-:W-:Y:S01]  /*0ae0*/  IADD3.X R11, PT, PT, RZ, UR15, RZ, P0, !PT ;  /* 0x0000000fff0b7c10 */ /* 0x000fe200087fe4ff */
[----:B------:R-:W5:Y:S02]  /*0af0*/  LDG.E.U16 R13, desc[UR8][R12.64] ;  /* 0x000000080c0d7981 */ /* 0x000f64000c1e1500 */
[----:B------:R-:W-:-:S02]  /*0b00*/  IMAD.X R17, RZ, RZ, UR15, P1 ;  /* 0x0000000fff117e24 */ /* 0x000fc400088e06ff */
[----:B------:R-:W5:Y:S04]  /*0b10*/  LDG.E.U16 R9, desc[UR8][R8.64] ;  /* 0x0000000808097981 */ /* 0x000f68000c1e1500 */
[----:B------:R-:W5:Y:S04]  /*0b20*/  LDG.E.U16 R11, desc[UR8][R10.64] ;  /* 0x000000080a0b7981 */ /* 0x000f68000c1e1500 */
[----:B------:R-:W5:Y:S01]  /*0b30*/  LDG.E.U16 R17, desc[UR8][R16.64] ;  /* 0x0000000810117981 */ /* 0x000f62000c1e1500 */
[----:B------:R-:W-:Y:S01]  /*0b40*/  PLOP3.LUT P0, PT, PT, PT, PT, 0x8, 0x80 ;  /* 0x000000000080781c */ /* 0x000fe20003f0e170 */
[----:B------:R-:W-:Y:S01]  /*0b50*/  VIADD R2, R2, 0x200000 ;  /* 0x0020000002027836 */ /* 0x000fe20000000000 */
[----:B------:R-:W-:Y:S01]  /*0b60*/  IADD3 R6, PT, PT, R6, 0x800, RZ ;  /* 0x0000080006067810 */ /* 0x000fe20007ffe0ff */
        /* <DEDUP_REMOVED lines=8> */
[----:B------:R0:W-:Y:S02]  /*0bf0*/  STS.U16 [R4+0xa00], R17 ;  /* 0x000a001104007388 */ /* 0x0001e40000000400 */
[----:B0-----:R-:W-:-:S07]  /*0c00*/  IADD3 R4, PT, PT, R4, 0x1000, RZ ;  /* 0x0000100004047810 */ /* 0x001fce0007ffe0ff */
.L_x_9:
[----:B------:R-:W-:Y:S05]  /*0c10*/  BSYNC.RECONVERGENT B1 ;  /* 0x0000000000017941 */ /* 0x000fea0003800200 */
.L_x_8:
[----:B------:R-:W-:-:S13]  /*0c20*/  ISETP.LT.OR P0, PT, R6, 0xc00, P0 ;  /* 0x00000c000600780c */ /* 0x000fda0000701670 */
[----:B------:R-:W-:Y:S05]  /*0c30*/  @!P0 BRA `(.L_x_1) ;  /* 0x00000000004c8947 */ /* 0x000fea0003800000 */
[----:B------:R-:W0:Y:S01]  /*0c40*/  LDCU.64 UR14, c[0x0][0x380] ;  /* 0x00007000ff0e77ac */ /* 0x000e220008000a00 */
[C---:B------:R-:W-:Y:S02]  /*0c50*/  VIADD R6, R5.reuse, 0xfff40000 ;  /* 0xfff4000005067836 */ /* 0x040fe40000000000 */
[C---:B------:R-:W-:Y:S01]  /*0c60*/  VIADD R10, R5.reuse, 0xfffc0000 ;  /* 0xfffc0000050a7836 */ /* 0x040fe20000000000 */
[----:B0-----:R-:W-:Y:S02]  /*0c70*/  IADD3 R8, P1, PT, R2, UR14, RZ ;  /* 0x0000000e02087c10 */ /* 0x001fe4000ff3e0ff */
[----:B------:R-:W-:Y:S02]  /*0c80*/  IADD3 R6, P0, PT, R6, UR14, RZ ;  /* 0x0000000e06067c10 */ /* 0x000fe4000ff1e0ff */
[----:B------:R-:W-:Y:S02]  /*0c90*/  IADD3 R10, P2, PT, R10, UR14, RZ ;  /* 0x0000000e0a0a7c10 */ /* 0x000fe4000ff5e0ff */
[----:B------:R-:W-:Y:S01]  /*0ca0*/  IADD3.X R9, PT, PT, RZ, UR15, RZ, P1, !PT ;  /* 0x0000000fff097c10 */ /* 0x000fe20008ffe4ff */
[----:B------:R-:W-:Y:S01]  /*0cb0*/  IMAD.X R7, RZ, RZ, UR15, P0 ;  /* 0x0000000fff077e24 */ /* 0x000fe200080e06ff */
[----:B------:R-:W-:Y:S01]  /*0cc0*/  IADD3 R12, P1, PT, R5, UR14, RZ ;  /* 0x0000000e050c7c10 */ /* 0x000fe2000ff3e0ff */
[----:B------:R-:W-:-:S03]  /*0cd0*/  IMAD.X R11, RZ, RZ, UR15, P2 ;  /* 0x0000000fff0b7e24 */ /* 0x000fc600090e06ff */
[----:B------:R-:W-:Y:S01]  /*0ce0*/  IADD3.X R13, PT, PT, RZ, UR15, RZ, P1, !PT ;  /* 0x0000000fff0d7c10 */ /* 0x000fe20008ffe4ff */
[----:B------:R-:W2:Y:S04]  /*0cf0*/  LDG.E.U16 R9, desc[UR8][R8.64] ;  /* 0x0000000808097981 */ /* 0x000ea8000c1e1500 */
[----:B------:R-:W3:Y:S04]  /*0d00*/  LDG.E.U16 R7, desc[UR8][R6.64] ;  /* 0x0000000806077981 */ /* 0x000ee8000c1e1500 */
[----:B------:R-:W4:Y:S04]  /*0d10*/  LDG.E.U16 R11, desc[UR8][R10.64] ;  /* 0x000000080a0b7981 */ /* 0x000f28000c1e1500 */
[----:B------:R-:W5:Y:S04]  /*0d20*/  LDG.E.U16 R13, desc[UR8][R12.64] ;  /* 0x000000080c0d7981 */ /* 0x000f68000c1e1500 */
[----:B--2---:R1:W-:Y:S04]  /*0d30*/  STS.U16 [R4+-0x200], R9 ;  /* 0xfffe000904007388 */ /* 0x0043e80000000400 */
[----:B---3--:R1:W-:Y:S04]  /*0d40*/  STS.U16 [R4+-0x400], R7 ;  /* 0xfffc000704007388 */ /* 0x0083e80000000400 */
[----:B----4-:R1:W-:Y:S04]  /*0d50*/  STS.U16 [R4], R11 ;  /* 0x0000000b04007388 */ /* 0x0103e80000000400 */
[----:B-----5:R1:W-:Y:S02]  /*0d60*/  STS.U16 [R4+0x200], R13 ;  /* 0x0002000d04007388 */ /* 0x0203e40000000400 */
.L_x_1:
[----:B------:R-:W-:Y:S05]  /*0d70*/  BSYNC.RECONVERGENT B0 ;  /* 0x0000000000007941 */ /* 0x000fea0003800200 */
.L_x_0:
[--C-:B0-----:R-:W-:Y:S01]  /*0d80*/  SHF.R.U32.HI R5, RZ, 0x1, R0.reuse ;  /* 0x00000001ff057819 */ /* 0x101fe20000011600 */
[----:B------:R-:W-:Y:S01]  /*0d90*/  BAR.SYNC.DEFER_BLOCKING 0x0 ;  /* 0x0000000000007b1d */ /* 0x000fe20000010000 */
[C---:B------:R-:W-:Y:S01]  /*0da0*/  IMAD.SHL.U32 R2, R0.reuse, 0x4, RZ ;  /* 0x0000000400027824 */ /* 0x040fe200078e00ff */
[--C-:B-1----:R-:W-:Y:S01]  /*0db0*/  SHF.R.U32.HI R4, RZ, 0x1, R0.reuse ;  /* 0x00000001ff047819 */ /* 0x102fe20000011600 */
[----:B------:R-:W-:Y:S01]  /*0dc0*/  UIADD3 UR4, UPT, UPT, UR5, 0x1000, URZ ;  /* 0x0000100005047890 */ /* 0x000fe2000fffe0ff */
[----:B------:R-:W-:Y:S01]  /*0dd0*/  SGXT.U32 R5, R5, 0x1 ;  /* 0x000000010505781a */ /* 0x000fe20000000000 */
[----:B------:R-:W-:Y:S01]  /*0de0*/  IMAD.SHL.U32 R25, R0, 0x2, RZ ;  /* 0x0000000200197824 */ /* 0x000fe200078e00ff */
[----:B------:R-:W-:Y:S01]  /*0df0*/  SGXT.U32 R4, R4, 0x4 ;  /* 0x000000040404781a */ /* 0x000fe20000000000 */
[----:B------:R-:W-:Y:S01]  /*0e00*/  ULEA UR4, UR7, UR4, 0x18 ;  /* 0x0000000407047291 */ /* 0x000fe2000f8ec0ff */
[----:B------:R-:W-:Y:S02]  /*0e10*/  LOP3.LUT R5, R5, 0xffffffe0, R0, 0xf8, !PT ;  /* 0xffffffe005057812 */ /* 0x000fe400078ef800 */
[----:B------:R-:W-:-:S02]  /*0e20*/  SHF.L.U32 R24, R0, 0xa, RZ ;  /* 0x0000000a00187819 */ /* 0x000fc400000006ff */
[----:B------:R-:W-:Y:S02]  /*0e30*/  LOP3.LUT R5, R5, 0x10, R2, 0xf8, !PT ;  /* 0x0000001005057812 */ /* 0x000fe400078ef802 */
[----:B------:R-:W-:Y:S02]  /*0e40*/  LOP3.LUT R24, R24, 0x400, RZ, 0xc0, !PT ;  /* 0x0000040018187812 */ /* 0x000fe400078ec0ff */
[----:B------:R-:W-:Y:S02]  /*0e50*/  LOP3.LUT R4, R5, 0xc, R4, 0xf8, !PT ;  /* 0x0000000c05047812 */ /* 0x000fe400078ef804 */
[----:B------:R-:W-:Y:S02]  /*0e60*/  LOP3.LUT R26, R0, 0x4, RZ, 0xc, !PT ;  /* 0x00000004001a7812 */ /* 0x000fe400078e0cff */
[----:B------:R-:W-:-:S03]  /*0e70*/  LOP3.LUT R25, R4, 0x2, R25, 0xf8, !PT ;  /* 0x0000000204197812 */ /* 0x000fc600078ef819 */
[----:B------:R-:W-:Y:S02]  /*0e80*/  IMAD.IADD R26, R1, 0x1, R26 ;  /* 0x00000001011a7824 */ /* 0x000fe400078e021a */
[----:B------:R-:W0:Y:S04]  /*0e90*/  LDS.U8 R5, [R25+UR4] ;  /* 0x0000000419057984 */ /* 0x000e280008000000 */
[----:B------:R-:W-:Y:S04]  /*0ea0*/  LDS.U8 R11, [R25+UR4+0x100] ;  /* 0x00010004190b7984 */ /* 0x000fe80008000000 */
[----:B------:R-:W-:Y:S04]  /*0eb0*/  LDS.U8 R13, [R25+UR4+0x200] ;  /* 0x00020004190d7984 */ /* 0x000fe80008000000 */
[----:B------:R-:W-:Y:S04]  /*0ec0*/  LDS.U8 R15, [R25+UR4+0x300] ;  /* 0x00030004190f7984 */ /* 0x000fe80008000000 */
[----:B------:R-:W-:Y:S04]  /*0ed0*/  LDS.U8 R17, [R25+UR4+0x400] ;  /* 0x0004000419117984 */ /* 0x000fe80008000000 */
[----:B------:R-:W-:Y:S04]  /*0ee0*/  LDS.U8 R19, [R25+UR4+0x500] ;  /* 0x0005000419137984 */ /* 0x000fe80008000000 */
[----:B------:R-:W-:Y:S04]  /*0ef0*/  LDS.U8 R21, [R25+UR4+0x600] ;  /* 0x0006000419157984 */ /* 0x000fe80008000000 */
[----:B------:R-:W-:Y:S01]  /*0f00*/  LDS.U8 R27, [R25+UR4+0x700] ;  /* 0x00070004191b7984 */ /* 0x000fe20008000000 */
[----:B0-----:R-:W-:-:S05]  /*0f10*/  IMAD R5, R5, 0x4, R24 ;  /* 0x0000000405057824 */ /* 0x001fca00078e0218 */
[----:B------:R-:W-:-:S06]  /*0f20*/  LEA R6, R5, UR6, 0x1 ;  /* 0x0000000605067c11 */ /* 0x000fcc000f8e08ff */
[----:B------:R-:W0:Y:S04]  /*0f30*/  LDS.64 R6, [R6] ;  /* 0x0000000006067984 */ /* 0x000e280000000a00 */
[----:B0-----:R-:W-:Y:S04]  /*0f40*/  STL.64 [R1], R6 ;  /* 0x0000000601007387 */ /* 0x001fe80000100a00 */
[----:B------:R-:W2:Y:S04]  /*0f50*/  LDL R8, [R26] ;  /* 0x000000001a087983 */ /* 0x000ea80000100800 */
[----:B--2---:R-:W0:Y:S04]  /*0f60*/  SHFL.BFLY PT, R9, R8, 0x4, 0x1f ;  /* 0x0c801f0008097f89 */ /* 0x004e2800000e0000 */
[----:B0-----:R-:W-:Y:S04]  /*0f70*/  STL [R26], R9 ;  /* 0x000000091a007387 */ /* 0x001fe80000100800 */
[----:B------:R-:W2:Y:S01]  /*0f80*/  LDL.64 R4, [R1] ;  /* 0x0000000001047983 */ /* 0x000ea20000100a00 */
[----:B------:R-:W-:-:S04]  /*0f90*/  LEA R11, R11, R24, 0x2 ;  /* 0x000000180b0b7211 */ /* 0x000fc800078e10ff */
[----:B------:R-:W-:-:S06]  /*0fa0*/  LEA R11, R11, UR6, 0x1 ;  /* 0x000000060b0b7c11 */ /* 0x000fcc000f8e08ff */
[----:B------:R-:W-:Y:S04]  /*0fb0*/  LDS.64 R10, [R11] ;  /* 0x000000000b0a7984 */ /* 0x000fe80000000a00 */
[----:B--2---:R-:W-:Y:S04]  /*0fc0*/  SHFL.BFLY PT, R4, R4, 0x5, 0x1f ;  /* 0x0ca01f0004047f89 */ /* 0x004fe800000e0000 */
[----:B------:R-:W0:Y:S04]  /*0fd0*/  SHFL.BFLY PT, R5, R5, 0x5, 0x1f ;  /* 0x0ca01f0005057f89 */ /* 0x000e2800000e0000 */
[----:B0-----:R-:W-:Y:S04]  /*0fe0*/  STL.64 [R1], R4 ;  /* 0x0000000401007387 */ /* 0x001fe80000100a00 */
[----:B------:R-:W-:Y:S04]  /*0ff0*/  STL.64 [R1], R10 ;  /* 0x0000000a01007387 */ /* 0x000fe80000100a00 */
[----:B------:R-:W2:Y:S01]  /*1000*/  LDL R8, [R26] ;  /* 0x000000001a087983 */ /* 0x000ea20000100800 */
[----:B------:R-:W-:-:S03]  /*1010*/  IMAD R13, R13, 0x4, R24 ;  /* 0x000000040d0d7824 */ /* 0x000fc600078e0218 */
[----:B--2---:R-:W0:Y:S04]  /*1020*/  SHFL.BFLY PT, R9, R8, 0x4, 0x1f ;  /* 0x0c801f0008097f89 */ /* 0x004e2800000e0000 */
[----:B0-----:R-:W-:Y:S04]  /*1030*/  STL [R26], R9 ;  /* 0x000000091a007387 */ /* 0x001fe80000100800 */
[----:B------:R-:W2:Y:S01]  /*1040*/  LDL.64 R6, [R1] ;  /* 0x0000000001067983 */ /* 0x000ea20000100a00 */
        /* <DEDUP_REMOVED lines=43> */
[----:B------:R-:W-:-:S05]  /*1300*/  IMAD R21, R21, 0x4, R24 ;  /* 0x0000000415157824 */ /* 0x000fca00078e0218 */
[----:B------:R-:W-:-:S05]  /*1310*/  LEA R21, R21, UR6, 0x1 ;  /* 0x0000000615157c11 */ /* 0x000fca000f8e08ff */
        /* <DEDUP_REMOVED lines=10> */
[----:B------:R-:W-:Y:S02]  /*13c0*/  LEA R20, R27, UR6, 0x1 ;  /* 0x000000061b147c11 */ /* 0x000fe4000f8e08ff */
[----:B------:R-:W-:Y:S04]  /*13d0*/  LDS.U8 R27, [R25+UR4+0x800] ;  /* 0x00080004191b7984 */ /* 0x000fe80008000000 */
[----:B------:R-:W-:Y:S04]  /*13e0*/  LDS.64 R20, [R20] ;  /* 0x0000000014147984 */ /* 0x000fe80000000a00 */
[----:B--2---:R-:W-:Y:S04]  /*13f0*/  SHFL.BFLY PT, R16, R16, 0x5, 0x1f ;  /* 0x0ca01f0010107f89 */ /* 0x004fe800000e0000 */
[----:B------:R-:W0:Y:S04]  /*1400*/  SHFL.BFLY PT, R17, R17, 0x5, 0x1f ;  /* 0x0ca01f0011117f89 */ /* 0x000e2800000e0000 */
[----:B0-----:R-:W-:Y:S04]  /*1410*/  STL.64 [R1], R16 ;  /* 0x0000001001007387 */ /* 0x001fe80000100a00 */
[----:B------:R-:W-:Y:S04]  /*1420*/  STL.64 [R1], R20 ;  /* 0x0000001401007387 */ /* 0x000fe80000100a00 */
[----:B------:R-:W2:Y:S04]  /*1430*/  LDL R22, [R26] ;  /* 0x000000001a167983 */ /* 0x000ea80000100800 */
[----:B--2---:R-:W0:Y:S04]  /*1440*/  SHFL.BFLY PT, R23, R22, 0x4, 0x1f ;  /* 0x0c801f0016177f89 */ /* 0x004e2800000e0000 */
[----:B0-----:R0:W-:Y:S04]  /*1450*/  STL [R26], R23 ;  /* 0x000000171a007387 */ /* 0x0011e80000100800 */
[----:B------:R-:W2:Y:S01]  /*1460*/  LDL.64 R18, [R1] ;  /* 0x0000000001127983 */ /* 0x000ea20000100a00 */
[----:B------:R-:W-:-:S05]  /*1470*/  IMAD R27, R27, 0x4, R24 ;  /* 0x000000041b1b7824 */ /* 0x000fca00078e0218 */
[----:B------:R-:W-:Y:S01]  /*1480*/  LEA R27, R27, UR6, 0x1 ;  /* 0x000000061b1b7c11 */ /* 0x000fe2000f8e08ff */
[----:B------:R-:W-:Y:S01]  /*1490*/  IMAD.SHL.U32 R0, R0, 0x800, RZ ;  /* 0x0000080000007824 */ /* 0x000fe200078e00ff */
[----:B------:R-:W-:Y:S01]  /*14a0*/  LOP3.LUT R2, R2, 0x4, RZ, 0xc0, !PT ;  /* 0x0000000402027812 */ /* 0x000fe200078ec0ff */
[----:B0-----:R-:W0:Y:S02]  /*14b0*/  LDC.64 R22, c[0x0][0x390] ;  /* 0x0000e400ff167b82 */ /* 0x001e240000000a00 */
[----:B------:R-:W-:Y:S04]  /*14c0*/  LDS.64 R28, [R27] ;  /* 0x000000001b1c7984 */ /* 0x000fe80000000a00 */
[----:B--2---:R-:W-:Y:S04]  /*14d0*/  SHFL.BFLY PT, R18, R18, 0x5, 0x1f ;  /* 0x0ca01f0012127f89 */ /* 0x004fe800000e0000 */
[----:B------:R-:W1:Y:S04]  /*14e0*/  SHFL.BFLY PT, R19, R19, 0x5, 0x1f ;  /* 0x0ca01f0013137f89 */ /* 0x000e6800000e0000 */
[----:B-1----:R-:W-:Y:S04]  /*14f0*/  STL.64 [R1], R18 ;  /* 0x0000001201007387 */ /* 0x002fe80000100a00 */
[----:B------:R-:W-:Y:S04]  /*1500*/  STL.64 [R1], R28 ;  /* 0x0000001c01007387 */ /* 0x000fe80000100a00 */
[----:B------:R-:W2:Y:S01]  /*1510*/  LDL R20, [R26] ;  /* 0x000000001a147983 */ /* 0x000ea20000100800 */
[----:B------:R-:W-:-:S02]  /*1520*/  LEA R3, R3, R2, 0x3 ;  /* 0x0000000203037211 */ /* 0x000fc400078e18ff */
[----:B------:R-:W-:-:S05]  /*1530*/  LOP3.LUT R0, R0, 0xfffff000, RZ, 0xc0, !PT ;  /* 0xfffff00000007812 */ /* 0x000fca00078ec0ff */
[----:B------:R-:W-:Y:S02]  /*1540*/  IMAD.IADD R3, R3, 0x1, R0 ;  /* 0x0000000103037824 */ /* 0x000fe400078e0200 */
[----:B------:R-:W-:Y:S04]  /*1550*/  LDS.U8 R0, [R25+UR4+0x900] ;  /* 0x0009000419007984 */ /* 0x000fe80008000000 */
[----:B--2---:R-:W1:Y:S04]  /*1560*/  SHFL.BFLY PT, R27, R20, 0x4, 0x1f ;  /* 0x0c801f00141b7f89 */ /* 0x004e6800000e0000 */
[----:B-1----:R-:W-:Y:S04]  /*1570*/  STL [R26], R27 ;  /* 0x0000001b1a007387 */ /* 0x002fe80000100800 */
[----:B------:R-:W2:Y:S01]  /*1580*/  LDL.64 R20, [R1] ;  /* 0x0000000001147983 */ /* 0x000ea20000100a00 */
[----:B------:R-:W-:-:S02]  /*1590*/  IMAD R0, R0, 0x4, R24 ;  /* 0x0000000400007824 */ /* 0x000fc400078e0218 */
[----:B0-----:R-:W-:-:S03]  /*15a0*/  IMAD.WIDE.U32 R28, R3, 0x2, R22 ;  /* 0x00000002031c7825 */ /* 0x001fc600078e0016 */
[----:B------:R-:W-:Y:S02]  /*15b0*/  LEA R2, R0, UR6, 0x1 ;  /* 0x0000000600027c11 */ /* 0x000fe4000f8e08ff */
[----:B------:R-:W-:Y:S04]  /*15c0*/  STG.E.64 desc[UR8][R28.64], R4 ;  /* 0x000000041c007986 */ /* 0x000fe8000c101b08 */
[----:B------:R-:W-:Y:S04]  /*15d0*/  LDS.64 R28, [R2] ;  /* 0x00000000021c7984 */ /* 0x000fe80000000a00 */
[----:B--2---:R-:W-:Y:S04]  /*15e0*/  SHFL.BFLY PT, R20, R20, 0x5, 0x1f ;  /* 0x0ca01f0014147f89 */ /* 0x004fe800000e0000 */
[----:B------:R-:W0:Y:S04]  /*15f0*/  SHFL.BFLY PT, R21, R21, 0x5, 0x1f ;  /* 0x0ca01f0015157f89 */ /* 0x000e2800000e0000 */
[----:B0-----:R-:W-:Y:S04]  /*1600*/  STL.64 [R1], R20 ;  /* 0x0000001401007387 */ /* 0x001fe80000100a00 */
[----:B------:R0:W-:Y:S04]  /*1610*/  STL.64 [R1], R28 ;  /* 0x0000001c01007387 */ /* 0x0001e80000100a00 */
[----:B------:R-:W2:Y:S01]  /*1620*/  LDL R0, [R26] ;  /* 0x000000001a007983 */ /* 0x000ea20000100800 */
[----:B------:R-:W-:-:S05]  /*1630*/  IADD3 R27, PT, PT, R3, 0x80000, RZ ;  /* 0x00080000031b7810 */ /* 0x000fca0007ffe0ff */
[----:B0-----:R-:W-:Y:S02]  /*1640*/  IMAD.WIDE.U32 R28, R27, 0x2, R22 ;  /* 0x000000021b1c7825 */ /* 0x001fe400078e0016 */
[----:B------:R-:W-:Y:S04]  /*1650*/  LDS.U8 R27, [R25+UR4+0xa00] ;  /* 0x000a0004191b7984 */ /* 0x000fe80008000000 */
[----:B--2---:R-:W0:Y:S04]  /*1660*/  SHFL.BFLY PT, R0, R0, 0x4, 0x1f ;  /* 0x0c801f0000007f89 */ /* 0x004e2800000e0000 */
[----:B0-----:R-:W-:Y:S04]  /*1670*/  STL [R26], R0 ;  /* 0x000000001a007387 */ /* 0x001fe80000100800 */
[----:B------:R-:W2:Y:S01]  /*1680*/  LDL.64 R4, [R1] ;  /* 0x0000000001047983 */ /* 0x000ea20000100a00 */
[----:B------:R-:W-:-:S03]  /*1690*/  IMAD R27, R27, 0x4, R24 ;  /* 0x000000041b1b7824 */ /* 0x000fc600078e0218 */
[----:B------:R-:W-:Y:S02]  /*16a0*/  STG.E.64 desc[UR8][R28.64], R6 ;  /* 0x000000061c007986 */ /* 0x000fe4000c101b08 */
[----:B------:R-:W-:-:S05]  /*16b0*/  LEA R2, R27, UR6, 0x1 ;  /* 0x000000061b027c11 */ /* 0x000fca000f8e08ff */
[----:B------:R-:W-:Y:S04]  /*16c0*/  LDS.64 R28, [R2] ;  /* 0x00000000021c7984 */ /* 0x000fe80000000a00 */
[----:B--2---:R-:W-:Y:S04]  /*16d0*/  SHFL.BFLY PT, R4, R4, 0x5, 0x1f ;  /* 0x0ca01f0004047f89 */ /* 0x004fe800000e0000 */
[----:B------:R-:W0:Y:S04]  /*16e0*/  SHFL.BFLY PT, R5, R5, 0x5, 0x1f ;  /* 0x0ca01f0005057f89 */ /* 0x000e2800000e0000 */
[----:B0-----:R-:W-:Y:S04]  /*16f0*/  STL.64 [R1], R4 ;  /* 0x0000000401007387 */ /* 0x001fe80000100a00 */
[----:B------:R0:W-:Y:S04]  /*1700*/  STL.64 [R1], R28 ;  /* 0x0000001c01007387 */ /* 0x0001e80000100a00 */
[----:B------:R-:W2:Y:S01]  /*1710*/  LDL R0, [R26] ;  /* 0x000000001a007983 */ /* 0x000ea20000100800 */
[----:B------:R-:W-:-:S04]  /*1720*/  VIADD R27, R3, 0x100000 ;  /* 0x00100000031b7836 */ /* 0x000fc80000000000 */
[----:B0-----:R-:W-:Y:S02]  /*1730*/  IMAD.WIDE.U32 R28, R27, 0x2, R22 ;  /* 0x000000021b1c7825 */ /* 0x001fe400078e0016 */
[----:B------:R-:W-:Y:S04]  /*1740*/  LDS.U8 R27, [R25+UR4+0xb00] ;  /* 0x000b0004191b7984 */ /* 0x000fe80008000000 */
[----:B--2---:R-:W0:Y:S04]  /*1750*/  SHFL.BFLY PT, R0, R0, 0x4, 0x1f ;  /* 0x0c801f0000007f89 */ /* 0x004e2800000e0000 */
[----:B0-----:R-:W-:Y:S04]  /*1760*/  STL [R26], R0 ;  /* 0x000000001a007387 */ /* 0x001fe80000100800 */
[----:B------:R-:W2:Y:S01]  /*1770*/  LDL.64 R6, [R1] ;  /* 0x0000000001067983 */ /* 0x000ea20000100a00 */
[----:B------:R-:W-:-:S03]  /*1780*/  LEA R27, R27, R24, 0x2 ;  /* 0x000000181b1b7211 */ /* 0x000fc600078e10ff */
[----:B------:R-:W-:Y:S01]  /*1790*/  STG.E.64 desc[UR8][R28.64], R8 ;  /* 0x000000081c007986 */ /* 0x000fe2000c101b08 */
        /* <DEDUP_REMOVED lines=281> */
[----:B------:R-:W-:Y:S04]  /*2930*/  STG.E.64 desc[UR8][R28.64], R10 ;  /* 0x0000000a1c007986 */ /* 0x000fe8000c101b08 */
[----:B------:R-:W-:Y:S04]  /*2940*/  LDS.U8 R25, [R25+UR4+0x1f00] ;  /* 0x001f000419197984 */ /* 0x000fe80008000000 */
        /* <DEDUP_REMOVED lines=14> */
[----:B------:R-:W-:-:S05]  /*2a30*/  LEA R2, R24, UR6, 0x1 ;  /* 0x0000000618027c11 */ /* 0x000fca000f8e08ff */
[----:B------:R-:W-:Y:S04]  /*2a40*/  LDS.64 R24, [R2] ;  /* 0x0000000002187984 */ /* 0x000fe80000000a00 */
[----:B--2---:R-:W-:Y:S04]  /*2a50*/  SHFL.BFLY PT, R10, R10, 0x5, 0x1f ;  /* 0x0ca01f000a0a7f89 */ /* 0x004fe800000e0000 */
[----:B------:R-:W0:Y:S04]  /*2a60*/  SHFL.BFLY PT, R11, R11, 0x5, 0x1f ;  /* 0x0ca01f000b0b7f89 */ /* 0x000e2800000e0000 */
[----:B0-----:R-:W-:Y:S04]  /*2a70*/  STL.64 [R1], R10 ;  /* 0x0000000a01007387 */ /* 0x001fe80000100a00 */
[----:B------:R-:W-:Y:S04]  /*2a80*/  STL.64 [R1], R24 ;  /* 0x0000001801007387 */ /* 0x000fe80000100a00 */
[----:B------:R-:W2:Y:S01]  /*2a90*/  LDL R2, [R26] ;  /* 0x000000001a027983 */ /* 0x000ea20000100800 */
[----:B------:R-:W-:-:S03]  /*2aa0*/  VIADD R27, R3, 0xb00000 ;  /* 0x00b00000031b7836 */ /* 0x000fc60000000000 */
[----:B--2---:R-:W0:Y:S04]  /*2ab0*/  SHFL.BFLY PT, R2, R2, 0x4, 0x1f ;  /* 0x0c801f0002027f89 */ /* 0x004e2800000e0000 */
[----:B0-----:R0:W-:Y:S04]  /*2ac0*/  STL [R26], R2 ;  /* 0x000000021a007387 */ /* 0x0011e80000100800 */
[----:B------:R-:W2:Y:S01]  /*2ad0*/  LDL.64 R24, [R1] ;  /* 0x0000000001187983 */ /* 0x000ea20000100a00 */
[----:B------:R-:W-:-:S04]  /*2ae0*/  IMAD.WIDE.U32 R28, R27, 0x2, R22 ;  /* 0x000000021b1c7825 */ /* 0x000fc800078e0016 */
[C---:B------:R-:W-:Y:S01]  /*2af0*/  VIADD R27, R3.reuse, 0xb80000 ;  /* 0x00b80000031b7836 */ /* 0x040fe20000000000 */
[----:B------:R1:W-:Y:S01]  /*2b00*/  STG.E.64 desc[UR8][R28.64], R12 ;  /* 0x0000000c1c007986 */ /* 0x0003e2000c101b08 */
[C---:B------:R-:W-:Y:S02]  /*2b10*/  VIADD R0, R3.reuse, 0xc80000 ;  /* 0x00c8000003007836 */ /* 0x040fe40000000000 */
[----:B0-----:R-:W-:Y:S02]  /*2b20*/  VIADD R2, R3, 0xe00000 ;  /* 0x00e0000003027836 */ /* 0x001fe40000000000 */
[----:B-1----:R-:W-:Y:S01]  /*2b30*/  IMAD.WIDE.U32 R28, R27, 0x2, R22 ;  /* 0x000000021b1c7825 */ /* 0x002fe200078e0016 */
[----:B------:R-:W-:-:S03]  /*2b40*/  IADD3 R27, PT, PT, R3, 0xc00000, RZ ;  /* 0x00c00000031b7810 */ /* 0x000fc60007ffe0ff */
[--C-:B------:R-:W-:Y:S01]  /*2b50*/  IMAD.WIDE.U32 R12, R0, 0x2, R22.reuse ;  /* 0x00000002000c7825 */ /* 0x100fe200078e0016 */
[----:B------:R0:W-:Y:S03]  /*2b60*/  STG.E.64 desc[UR8][R28.64], R14 ;  /* 0x0000000e1c007986 */ /* 0x0001e6000c101b08 */
[----:B------:R-:W-:-:S04]  /*2b70*/  IMAD.WIDE.U32 R26, R27, 0x2, R22 ;  /* 0x000000021b1a7825 */ /* 0x000fc800078e0016 */
[C---:B------:R-:W-:Y:S01]  /*2b80*/  VIADD R0, R3.reuse, 0xd00000 ;  /* 0x00d0000003007836 */ /* 0x040fe20000000000 */
[----:B------:R1:W-:Y:S03]  /*2b90*/  STG.E.64 desc[UR8][R26.64], R16 ;  /* 0x000000101a007986 */ /* 0x0003e6000c101b08 */
[----:B------:R-:W-:Y:S01]  /*2ba0*/  IMAD.WIDE.U32 R22, R0, 0x2, R22 ;  /* 0x0000000200167825 */ /* 0x000fe200078e0016 */
[----:B------:R3:W-:Y:S01]  /*2bb0*/  STG.E.64 desc[UR8][R12.64], R18 ;  /* 0x000000120c007986 */ /* 0x0007e2000c101b08 */
[C---:B------:R-:W-:Y:S01]  /*2bc0*/  IADD3 R0, PT, PT, R3.reuse, 0xd80000, RZ ;  /* 0x00d8000003007810 */ /* 0x040fe20007ffe0ff */
[----:B0-----:R-:W0:Y:S02]  /*2bd0*/  LDC.64 R14, c[0x0][0x390] ;  /* 0x0000e400ff0e7b82 */ /* 0x001e240000000a00 */
[----:B------:R4:W-:Y:S06]  /*2be0*/  STG.E.64 desc[UR8][R22.64], R20 ;  /* 0x0000001416007986 */ /* 0x0009ec000c101b08 */
[----:B-1----:R-:W1:Y:S01]  /*2bf0*/  LDC.64 R26, c[0x0][0x390] ;  /* 0x0000e400ff1a7b82 */ /* 0x002e620000000a00 */
[----:B---3--:R-:W-:-:S07]  /*2c00*/  IADD3 R19, PT, PT, R3, 0xf00000, RZ ;  /* 0x00f0000003137810 */ /* 0x008fce0007ffe0ff */
[----:B------:R-:W3:Y:S01]  /*2c10*/  LDC.64 R12, c[0x0][0x390] ;  /* 0x0000e400ff0c7b82 */ /* 0x000ee20000000a00 */
[C---:B----4-:R-:W-:Y:S02]  /*2c20*/  VIADD R23, R3.reuse, 0xe80000 ;  /* 0x00e8000003177836 */ /* 0x050fe40000000000 */
[----:B------:R-:W-:-:S05]  /*2c30*/  VIADD R3, R3, 0xf80000 ;  /* 0x00f8000003037836 */ /* 0x000fca0000000000 */
[----:B------:R-:W4:Y:S01]  /*2c40*/  LDC.64 R28, c[0x0][0x390] ;  /* 0x0000e400ff1c7b82 */ /* 0x000f220000000a00 */
[----:B0-----:R-:W-:-:S07]  /*2c50*/  IMAD.WIDE.U32 R14, R2, 0x2, R14 ;  /* 0x00000002020e7825 */ /* 0x001fce00078e000e */
[----:B------:R-:W0:Y:S01]  /*2c60*/  LDC.64 R16, c[0x0][0x390] ;  /* 0x0000e400ff107b82 */ /* 0x000e220000000a00 */
[----:B-1----:R-:W-:-:S05]  /*2c70*/  IMAD.WIDE.U32 R26, R0, 0x2, R26 ;  /* 0x00000002001a7825 */ /* 0x002fca00078e001a */
[----:B------:R-:W-:Y:S01]  /*2c80*/  STG.E.64 desc[UR8][R26.64], R4 ;  /* 0x000000041a007986 */ /* 0x000fe2000c101b08 */
[----:B---3--:R-:W-:-:S03]  /*2c90*/  IMAD.WIDE.U32 R12, R23, 0x2, R12 ;  /* 0x00000002170c7825 */ /* 0x008fc600078e000c */
[----:B------:R-:W-:Y:S04]  /*2ca0*/  STG.E.64 desc[UR8][R14.64], R6 ;  /* 0x000000060e007986 */ /* 0x000fe8000c101b08 */
[----:B------:R-:W-:Y:S01]  /*2cb0*/  STG.E.64 desc[UR8][R12.64], R8 ;  /* 0x000000080c007986 */ /* 0x000fe2000c101b08 */
[----:B----4-:R-:W-:-:S05]  /*2cc0*/  IMAD.WIDE.U32 R28, R19, 0x2, R28 ;  /* 0x00000002131c7825 */ /* 0x010fca00078e001c */
[----:B------:R-:W-:Y:S01]  /*2cd0*/  STG.E.64 desc[UR8][R28.64], R10 ;  /* 0x0000000a1c007986 */ /* 0x000fe2000c101b08 */
[----:B0-----:R-:W-:-:S03]  /*2ce0*/  IMAD.WIDE.U32 R16, R3, 0x2, R16 ;  /* 0x0000000203107825 */ /* 0x001fc600078e0010 */
[----:B--2---:R-:W-:Y:S04]  /*2cf0*/  SHFL.BFLY PT, R24, R24, 0x5, 0x1f ;  /* 0x0ca01f0018187f89 */ /* 0x004fe800000e0000 */
[----:B------:R-:W0:Y:S04]  /*2d00*/  SHFL.BFLY PT, R25, R25, 0x5, 0x1f ;  /* 0x0ca01f0019197f89 */ /* 0x000e2800000e0000 */
[----:B0-----:R-:W-:Y:S04]  /*2d10*/  STL.64 [R1], R24 ;  /* 0x0000001801007387 */ /* 0x001fe80000100a00 */
[----:B------:R-:W-:Y:S01]  /*2d20*/  STG.E.64 desc[UR8][R16.64], R24 ;  /* 0x0000001810007986 */ /* 0x000fe2000c101b08 */
[----:B------:R-:W-:Y:S05]  /*2d30*/  EXIT ;  /* 0x000000000000794d */ /* 0x000fea0003800000 */
.L_x_10:
[----:B------:R-:W-:-:S00]  /*2d40*/  BRA `(.L_x_10) ;  /* 0xfffffffc00fc7947 */ /* 0x000fc0000383ffff */
[----:B------:R-:W-:-:S00]  /*2d50*/  NOP ;  /* 0x0000000000007918 */ /* 0x000fc00000000000 */
        /* <DEDUP_REMOVED lines=10> */
.L_x_11:


//--------------------- .nv.shared._Z14decode_shufflePhP6__halfS1_ --------------------------
	.section	.nv.shared._Z14decode_shufflePhP6__halfS1_,"aw",@nobits
	.sectionflags	@""
	.align	2
.nv.shared._Z14decode_shufflePhP6__halfS1_:
	.zero		13312


//--------------------- .nv.shared.reserved.0     --------------------------
	.section	.nv.shared.reserved.0,"aw",@nobits
	.weak		__nv_reservedSMEM_offset_0_alias
	.size		__nv_reservedSMEM_offset_0_alias, 0, 64
	.other		__nv_reservedSMEM_offset_0_alias,@"STO_CUDA_RESERVED_SHARED STV_DEFAULT"
__nv_reservedSMEM_offset_0_alias:
	.zero		0
	.zero		64


//--------------------- .nv.constant0._Z14decode_shufflePhP6__halfS1_ --------------------------
	.section	.nv.constant0._Z14decode_shufflePhP6__halfS1_,"a",@progbits
	.sectionflags	@""
	.align	4
.nv.constant0._Z14decode_shufflePhP6__halfS1_:
	.zero		920


//--------------------- SYMBOLS --------------------------

	.type		.nv.reservedSmem.offset0,@object
	.size		.nv.reservedSmem.offset0,0x4
	.type		.nv.reservedSmem.cap,@object
	.size		.nv.reservedSmem.cap,0x4
